def matmul_kernel(
    a_ptr,
    b_ptr,
    c_ptr,
    M,
    N,
    K,
    stride_am,
    stride_ak,
    stride_bk,
    stride_bn,
    stride_cm,
    stride_cn,
    BLOCK_M: tl.constexpr,
    BLOCK_N: tl.constexpr,
    BLOCK_K: tl.constexpr,
    GROUP_M: tl.constexpr,
):
    pid = tl.program_id(axis=0)
    num_pid_m = tl.cdiv(M, BLOCK_M)
    num_pid_n = tl.cdiv(N, BLOCK_N)
    num_pid_in_group = GROUP_M * num_pid_n
    group_id = pid // num_pid_in_group
    first_pid_m = group_id * GROUP_M
    group_size_m = min(num_pid_m - first_pid_m, GROUP_M)
    pid_m = first_pid_m + ((pid % num_pid_in_group) % group_size_m)
    pid_n = (pid % num_pid_in_group) // group_size_m

    offs_am = (pid_m * BLOCK_M + tl.arange(0, BLOCK_M)) % M
    offs_bn = (pid_n * BLOCK_N + tl.arange(0, BLOCK_N)) % N
    offs_k = tl.arange(0, BLOCK_K)
    a_ptrs = a_ptr + offs_am[:, None] * stride_am + offs_k[None, :] * stride_ak
    b_ptrs = b_ptr + offs_k[:, None] * stride_bk + offs_bn[None, :] * stride_bn

    acc = tl.zeros((BLOCK_M, BLOCK_N), dtype=tl.float32)
    for kk in range(0, tl.cdiv(K, BLOCK_K)):
        a = tl.load(a_ptrs, mask=offs_k[None, :] < K - kk * BLOCK_K, other=0.0)
        b = tl.load(b_ptrs, mask=offs_k[:, None] < K - kk * BLOCK_K, other=0.0)
        acc = tl.dot(a, b, acc)
        a_ptrs += BLOCK_K * stride_ak
        b_ptrs += BLOCK_K * stride_bk

    c = acc.to(c_ptr.dtype.element_ty)
    offs_cm = pid_m * BLOCK_M + tl.arange(0, BLOCK_M)
    offs_cn = pid_n * BLOCK_N + tl.arange(0, BLOCK_N)
    c_ptrs = c_ptr + offs_cm[:, None] * stride_cm + offs_cn[None, :] * stride_cn
    mask = (offs_cm[:, None] < M) & (offs_cn[None, :] < N)
    tl.store(c_ptrs, c, mask=mask)

# config = {"BLOCK_K": 128, "BLOCK_M": 64, "BLOCK_N": 128, "GROUP_M": 8, "arch": "sm_100", "dtype": "fp16", "num_ctas": 4, "num_stages": 3, "num_warps": 4}
# arch = sm_100


// ===== COMPILED SASS (sm_100a) =====

	.target	sm_100a

	.elftype	@"ET_EXEC"


//--------------------- .note.nv.tkinfo           --------------------------
	.section	.note.nv.tkinfo,"",@"SHT_NOTE"
	.sectionflags	@"SHF_NOTE_NV_TKINFO"
	.tkinfo
        /*0018*/ 	.word	0x00000081
        /*0030*/ 	.string	""
        /*0030*/ 	.string	"ptxas-blackwell"
        /*0030*/ 	.string	"Cuda compilation tools, release 12.9, V12.9.86"
        /*0030*/ 	.string	"Build cuda_12.9.r12.9/compiler.36037853_0"
        /*0030*/ 	.string	"-v  -suppress-debug-info  -lineinfo  -arch sm_100a "



//--------------------- .note.nv.cuver            --------------------------
	.section	.note.nv.cuver,"",@"SHT_NOTE"
	.sectionflags	@"SHF_NOTE_NV_CUVER"
        /*0018*/ 	.short	0x0001
        /*001a*/ 	.short	0x0064
        /*001c*/ 	.short	0x0001
        /*001e*/ 	.short	0x0000
        /*0020*/ 	.short	0x0001
        /*0022*/ 	.short	0x0000


//--------------------- .nv.info                  --------------------------
	.section	.nv.info,"",@"SHT_CUDA_INFO"
	.align	4


	//----- nvinfo : EIATTR_REGCOUNT
	.align		4
        /*0000*/ 	.byte	0x04, 0x2f
        /*0002*/ 	.short	(.L_4 - .L_3)
	.align		4
.L_3:
        /*0004*/ 	.word	index@(matmul_kernel)
        /*0008*/ 	.word	0x000000ff


	//----- nvinfo : EIATTR_FRAME_SIZE
	.align		4
.L_4:
        /*000c*/ 	.byte	0x04, 0x11
        /*000e*/ 	.short	(.L_6 - .L_5)
	.align		4
.L_5:
        /*0010*/ 	.word	index@($__internal_2_$__cuda_sm10x_tcgen05_guardrail_trap_unallocated_columns_being_dealloced)
        /*0014*/ 	.word	0x00000058


	//----- nvinfo : EIATTR_FRAME_SIZE
	.align		4
.L_6:
        /*0018*/ 	.byte	0x04, 0x11
        /*001a*/ 	.short	(.L_8 - .L_7)
	.align		4
.L_7:
        /*001c*/ 	.word	index@($__internal_1_$__cuda_sm10x_tcgen05_guardrail_trap_phase_invalid_during_alloc)
        /*0020*/ 	.word	0x00000058


	//----- nvinfo : EIATTR_FRAME_SIZE
	.align		4
.L_8:
        /*0024*/ 	.byte	0x04, 0x11
        /*0026*/ 	.short	(.L_10 - .L_9)
	.align		4
.L_9:
        /*0028*/ 	.word	index@($__internal_0_$__cuda_sm10x_tcgen05_guardrail_trap_col_being_dealloced_not_returned_by_alloc)
        /*002c*/ 	.word	0x00000058


	//----- nvinfo : EIATTR_FRAME_SIZE
	.align		4
.L_10:
        /*0030*/ 	.byte	0x04, 0x11
        /*0032*/ 	.short	(.L_12 - .L_11)
	.align		4
.L_11:
        /*0034*/ 	.word	index@(matmul_kernel)
        /*0038*/ 	.word	0x00000058


	//----- nvinfo : EIATTR_MIN_STACK_SIZE
	.align		4
.L_12:
        /*003c*/ 	.byte	0x04, 0x12
        /*003e*/ 	.short	(.L_14 - .L_13)
	.align		4
.L_13:
        /*0040*/ 	.word	index@(matmul_kernel)
        /*0044*/ 	.word	0x00000058
.L_14:


//--------------------- .nv.info.matmul_kernel    --------------------------
	.section	.nv.info.matmul_kernel,"",@"SHT_CUDA_INFO"
	.sectionflags	@""
	.align	4


	//----- nvinfo : EIATTR_CUDA_API_VERSION
	.align		4
        /*0000*/ 	.byte	0x04, 0x37
        /*0002*/ 	.short	(.L_16 - .L_15)
.L_15:
        /*0004*/ 	.word	0x00000081


	//----- nvinfo : EIATTR_KPARAM_INFO
	.align		4
.L_16:
        /*0008*/ 	.byte	0x04, 0x17
        /*000a*/ 	.short	(.L_18 - .L_17)
.L_17:
        /*000c*/ 	.word	0x00000000
        /*0010*/ 	.short	0x000d
        /*0012*/ 	.short	0x0048
        /*0014*/ 	.byte	0x00, 0xf4, 0x21, 0x00


	//----- nvinfo : EIATTR_KPARAM_INFO
	.align		4
.L_18:
        /*0018*/ 	.byte	0x04, 0x17
        /*001a*/ 	.short	(.L_20 - .L_19)
.L_19:
        /*001c*/ 	.word	0x00000000
        /*0020*/ 	.short	0x000c
        /*0022*/ 	.short	0x0040
        /*0024*/ 	.byte	0x00, 0xf4, 0x21, 0x00


	//----- nvinfo : EIATTR_KPARAM_INFO
	.align		4
.L_20:
        /*0028*/ 	.byte	0x04, 0x17
        /*002a*/ 	.short	(.L_22 - .L_21)
.L_21:
        /*002c*/ 	.word	0x00000000
        /*0030*/ 	.short	0x000b
        /*0032*/ 	.short	0x0038
        /*0034*/ 	.byte	0x00, 0xf0, 0x11, 0x00


	//----- nvinfo : EIATTR_KPARAM_INFO
	.align		4
.L_22:
        /*0038*/ 	.byte	0x04, 0x17
        /*003a*/ 	.short	(.L_24 - .L_23)
.L_23:
        /*003c*/ 	.word	0x00000000
        /*0040*/ 	.short	0x000a
        /*0042*/ 	.short	0x0034
        /*0044*/ 	.byte	0x00, 0xf0, 0x11, 0x00


	//----- nvinfo : EIATTR_KPARAM_INFO
	.align		4
.L_24:
        /*0048*/ 	.byte	0x04, 0x17
        /*004a*/ 	.short	(.L_26 - .L_25)
.L_25:
        /*004c*/ 	.word	0x00000000
        /*0050*/ 	.short	0x0009
        /*0052*/ 	.short	0x0030
        /*0054*/ 	.byte	0x00, 0xf0, 0x11, 0x00


	//----- nvinfo : EIATTR_KPARAM_INFO
	.align		4
.L_26:
        /*0058*/ 	.byte	0x04, 0x17
        /*005a*/ 	.short	(.L_28 - .L_27)
.L_27:
        /*005c*/ 	.word	0x00000000
        /*0060*/ 	.short	0x0008
        /*0062*/ 	.short	0x002c
        /*0064*/ 	.byte	0x00, 0xf0, 0x11, 0x00


	//----- nvinfo : EIATTR_KPARAM_INFO
	.align		4
.L_28:
        /*0068*/ 	.byte	0x04, 0x17
        /*006a*/ 	.short	(.L_30 - .L_29)
.L_29:
        /*006c*/ 	.word	0x00000000
        /*0070*/ 	.short	0x0007
        /*0072*/ 	.short	0x0028
        /*0074*/ 	.byte	0x00, 0xf0, 0x11, 0x00


	//----- nvinfo : EIATTR_KPARAM_INFO
	.align		4
.L_30:
        /*0078*/ 	.byte	0x04, 0x17
        /*007a*/ 	.short	(.L_32 - .L_31)
.L_31:
        /*007c*/ 	.word	0x00000000
        /*0080*/ 	.short	0x0006
        /*0082*/ 	.short	0x0024
        /*0084*/ 	.byte	0x00, 0xf0, 0x11, 0x00


	//----- nvinfo : EIATTR_KPARAM_INFO
	.align		4
.L_32:
        /*0088*/ 	.byte	0x04, 0x17
        /*008a*/ 	.short	(.L_34 - .L_33)
.L_33:
        /*008c*/ 	.word	0x00000000
        /*0090*/ 	.short	0x0005
        /*0092*/ 	.short	0x0020
        /*0094*/ 	.byte	0x00, 0xf0, 0x11, 0x00


	//----- nvinfo : EIATTR_KPARAM_INFO
	.align		4
.L_34:
        /*0098*/ 	.byte	0x04, 0x17
        /*009a*/ 	.short	(.L_36 - .L_35)
.L_35:
        /*009c*/ 	.word	0x00000000
        /*00a0*/ 	.short	0x0004
        /*00a2*/ 	.short	0x001c
        /*00a4*/ 	.byte	0x00, 0xf0, 0x11, 0x00


	//----- nvinfo : EIATTR_KPARAM_INFO
	.align		4
.L_36:
        /*00a8*/ 	.byte	0x04, 0x17
        /*00aa*/ 	.short	(.L_38 - .L_37)
.L_37:
        /*00ac*/ 	.word	0x00000000
        /*00b0*/ 	.short	0x0003
        /*00b2*/ 	.short	0x0018
        /*00b4*/ 	.byte	0x00, 0xf0, 0x11, 0x00


	//----- nvinfo : EIATTR_KPARAM_INFO
	.align		4
.L_38:
        /*00b8*/ 	.byte	0x04, 0x17
        /*00ba*/ 	.short	(.L_40 - .L_39)
.L_39:
        /*00bc*/ 	.word	0x00000000
        /*00c0*/ 	.short	0x0002
        /*00c2*/ 	.short	0x0010
        /*00c4*/ 	.byte	0x00, 0xf4, 0x21, 0x00


	//----- nvinfo : EIATTR_KPARAM_INFO
	.align		4
.L_40:
        /*00c8*/ 	.byte	0x04, 0x17
        /*00ca*/ 	.short	(.L_42 - .L_41)
.L_41:
        /*00cc*/ 	.word	0x00000000
        /*00d0*/ 	.short	0x0001
        /*00d2*/ 	.short	0x0008
        /*00d4*/ 	.byte	0x00, 0xf4, 0x21, 0x00


	//----- nvinfo : EIATTR_KPARAM_INFO
	.align		4
.L_42:
        /*00d8*/ 	.byte	0x04, 0x17
        /*00da*/ 	.short	(.L_44 - .L_43)
.L_43:
        /*00dc*/ 	.word	0x00000000
        /*00e0*/ 	.short	0x0000
        /*00e2*/ 	.short	0x0000
        /*00e4*/ 	.byte	0x00, 0xf4, 0x21, 0x00


	//----- nvinfo : EIATTR_EXPLICIT_CLUSTER
	.align		4
.L_44:
        /*00e8*/ 	.byte	0x01, 0x3e
	.zero		2


	//----- nvinfo : EIATTR_CTA_PER_CLUSTER
	.align		4
        /*00ec*/ 	.byte	0x04, 0x3d
        /*00ee*/ 	.short	(.L_46 - .L_45)
.L_45:
        /*00f0*/ 	.word	0x00000004
        /*00f4*/ 	.word	0x00000001
        /*00f8*/ 	.word	0x00000001


	//----- nvinfo : EIATTR_AT_ENTRY_FRAGMENTS
	.align		4
.L_46:
        /*00fc*/ 	.byte	0x04, 0x4f
        /*00fe*/ 	.short	(.L_48 - .L_47)


	//   ....[0]....
.L_47:
        /*0100*/ 	.word	0x00000004


	//----- nvinfo : EIATTR_RESERVED_SMEM_USED
	.align		4
.L_48:
        /*0104*/ 	.byte	0x01, 0x41
	.zero		2


	//----- nvinfo : EIATTR_SPARSE_MMA_MASK
	.align		4
        /*0108*/ 	.byte	0x03, 0x50
        /*010a*/ 	.short	0x0000


	//----- nvinfo : EIATTR_TCGEN05_1CTA_USED
	.align		4
        /*010c*/ 	.byte	0x01, 0x51
	.zero		2


	//----- nvinfo : EIATTR_MAXREG_COUNT
	.align		4
        /*0110*/ 	.byte	0x03, 0x1b
        /*0112*/ 	.short	0x00ff


	//----- nvinfo : EIATTR_NUM_BARRIERS
	.align		4
        /*0114*/ 	.byte	0x02, 0x4c
        /*0116*/ 	.byte	0x01
	.zero		1


	//----- nvinfo : EIATTR_ANNOTATIONS
	.align		4
        /*0118*/ 	.byte	0x04, 0x55
        /*011a*/ 	.short	(.L_50 - .L_49)


	//   ....[0]....
.L_49:
        /*011c*/ 	.word	0x00000001
        /*0120*/ 	.byte	0x90, 0x0a, 0x00, 0x00, 0x01, 0x00, 0x00, 0x00, 0xc0, 0x0a, 0x00, 0x00, 0x01, 0x00, 0x00, 0x00
        /* <DEDUP_REMOVED lines=21> */
        /*0280*/ 	.byte	0x70, 0x99, 0x00, 0x00, 0x01, 0x00, 0x00, 0x00, 0x90, 0x99, 0x00, 0x00


	//----- nvinfo : EIATTR_INT_WARP_WIDE_INSTR_OFFSETS
	.align		4
.L_50:
        /*028c*/ 	.byte	0x04, 0x31
        /*028e*/ 	.short	(.L_52 - .L_51)


	//   ....[0]....
.L_51:
        /*0290*/ 	.word	0x00000ed0


	//   ....[1]....
        /*0294*/ 	.word	0x00000ee0


	//   ....[2]....
        /*0298*/ 	.word	0x00004cd0


	//   ....[3]....
        /*029c*/ 	.word	0x0000a460


	//   ....[4]....
        /*02a0*/ 	.word	0x0000a4b0


	//----- nvinfo : EIATTR_COOP_GROUP_MASK_REGIDS
	.align		4
.L_52:
        /*02a4*/ 	.byte	0x04, 0x29
        /*02a6*/ 	.short	(.L_54 - .L_53)


	//   ....[0]....
.L_53:
        /*02a8*/ 	.word	0xffffffff


	//   ....[1]....
        /*02ac*/ 	.word	0xffffffff


	//   ....[2]....
        /*02b0*/ 	.word	0xffffffff


	//   ....[3]....
        /*02b4*/ 	.word	0xffffffff


	//----- nvinfo : EIATTR_COOP_GROUP_INSTR_OFFSETS
	.align		4
.L_54:
        /*02b8*/ 	.byte	0x04, 0x28
        /*02ba*/ 	.short	(.L_56 - .L_55)


	//   ....[0]....
.L_55:
        /*02bc*/ 	.word	0x00000080


	//   ....[1]....
        /*02c0*/ 	.word	0x00000330


	//   ....[2]....
        /*02c4*/ 	.word	0x0000a300


	//   ....[3]....
        /*02c8*/ 	.word	0x0000a560


	//----- nvinfo : EIATTR_VRC_CTA_INIT_COUNT
	.align		4
.L_56:
        /*02cc*/ 	.byte	0x02, 0x4a
        /*02ce*/ 	.byte	0x80
	.zero		1


	//----- nvinfo : EIATTR_MBARRIER_INSTR_OFFSETS
	.align		4
        /*02d0*/ 	.byte	0x04, 0x39
        /*02d2*/ 	.short	(.L_58 - .L_57)


	//   ....[0]....
.L_57:
        /*02d4*/ 	.word	0x00001030
        /*02d8*/ 	.word	0x000000ff
        /*02dc*/ 	.word	0x00000000
        /*02e0*/ 	.short	0x0100
        /*02e2*/ 	.byte	0x0c
	.zero		1


	//   ....[1]....
        /*02e4*/ 	.word	0x00004cf0
        /*02e8*/ 	.word	0x000000ff
        /*02ec*/ 	.word	0x0000c008
        /*02f0*/ 	.short	0x0100
        /*02f2*/ 	.byte	0x0b
	.zero		1


	//   ....[2]....
        /*02f4*/ 	.word	0x00006b30
        /*02f8*/ 	.word	0x000000ff
        /*02fc*/ 	.word	0x00000000
        /*0300*/ 	.short	0x010a
        /*0302*/ 	.byte	0x0c
	.zero		1


	//   ....[3]....
        /*0304*/ 	.word	0x00009950
        /*0308*/ 	.word	0x000000ff
        /*030c*/ 	.word	0x00000000
        /*0310*/ 	.short	0x010a
        /*0312*/ 	.byte	0x0c
	.zero		1


	//   ....[4]....
        /*0314*/ 	.word	0x000099f0
        /*0318*/ 	.word	0x000000ff
        /*031c*/ 	.word	0x0000c000
        /*0320*/ 	.short	0x0108
        /*0322*/ 	.byte	0x0b
	.zero		1


	//   ....[5]....
        /*0324*/ 	.word	0x00009a90
        /*0328*/ 	.word	0x000000ff
        /*032c*/ 	.word	0x0000c008
        /*0330*/ 	.short	0x0108
        /*0332*/ 	.byte	0x0b
	.zero		1


	//   ....[6]....
        /*0334*/ 	.word	0x0000a580
        /*0338*/ 	.word	0x000000ff
        /*033c*/ 	.word	0x00000000
        /*0340*/ 	.short	0x010a
        /*0342*/ 	.byte	0x0c
	.zero		1


	//   ....[7]....
        /*0344*/ 	.word	0x0000a5b0
        /*0348*/ 	.word	0x000000ff
        /*034c*/ 	.word	0x00000000
        /*0350*/ 	.short	0x010a
        /*0352*/ 	.byte	0x0c
	.zero		1


	//----- nvinfo : EIATTR_NUM_MBARRIERS
	.align		4
.L_58:
        /*0354*/ 	.byte	0x03, 0x38
        /*0356*/ 	.short	0x0002


	//----- nvinfo : EIATTR_EXIT_INSTR_OFFSETS
	.align		4
        /*0358*/ 	.byte	0x04, 0x1c
        /*035a*/ 	.short	(.L_60 - .L_59)


	//   ....[0]....
.L_59:
        /*035c*/ 	.word	0x0000a570


	//----- nvinfo : EIATTR_REQNTID
	.align		4
.L_60:
        /*0360*/ 	.byte	0x04, 0x10
        /*0362*/ 	.short	(.L_62 - .L_61)
.L_61:
        /*0364*/ 	.word	0x00000080
        /*0368*/ 	.word	0x00000001
        /*036c*/ 	.word	0x00000001


	//----- nvinfo : EIATTR_CRS_STACK_SIZE
	.align		4
.L_62:
        /*0370*/ 	.byte	0x04, 0x1e
        /*0372*/ 	.short	(.L_64 - .L_63)
.L_63:
        /*0374*/ 	.word	0x00000000


	//----- nvinfo : EIATTR_CBANK_PARAM_SIZE
	.align		4
.L_64:
        /*0378*/ 	.byte	0x03, 0x19
        /*037a*/ 	.short	0x0050


	//----- nvinfo : EIATTR_PARAM_CBANK
	.align		4
        /*037c*/ 	.byte	0x04, 0x0a
        /*037e*/ 	.short	(.L_66 - .L_65)
	.align		4
.L_65:
        /*0380*/ 	.word	index@(.nv.constant0.matmul_kernel)
        /*0384*/ 	.short	0x0380
        /*0386*/ 	.short	0x0050


	//----- nvinfo : EIATTR_SW_WAR
	.align		4
.L_66:
        /*0388*/ 	.byte	0x04, 0x36
        /*038a*/ 	.short	(.L_68 - .L_67)
.L_67:
        /*038c*/ 	.word	0x00000008
.L_68:


//--------------------- .nv.compat                --------------------------
	.section	.nv.compat,"",@"SHT_CUDA_COMPAT_INFO"
	.align	4
        /*0000*/ 	.byte	0x02, 0x02, 0x02, 0x00, 0x02, 0x05, 0x05, 0x00, 0x02, 0x03, 0x00, 0x00, 0x02, 0x06, 0x01, 0x00


//--------------------- .nv.callgraph             --------------------------
	.section	.nv.callgraph,"",@"SHT_CUDA_CALLGRAPH"
	.align	4
	.sectionentsize	8
	.align		4
        /*0000*/ 	.word	0x00000000
	.align		4
        /*0004*/ 	.word	0xffffffff
	.align		4
        /*0008*/ 	.word	0x00000000
	.align		4
        /*000c*/ 	.word	0xfffffffe
	.align		4
        /*0010*/ 	.word	0x00000000
	.align		4
        /*0014*/ 	.word	0xfffffffd
	.align		4
        /*0018*/ 	.word	0x00000000
	.align		4
        /*001c*/ 	.word	0xfffffffc


//--------------------- .text.matmul_kernel       --------------------------
	.section	.text.matmul_kernel,"ax",@progbits
	.align	128
        .global         matmul_kernel
        .type           matmul_kernel,@function
        .size           matmul_kernel,(.L_x_20 - matmul_kernel)
        .other          matmul_kernel,@"STO_CUDA_ENTRY STV_DEFAULT"
matmul_kernel:
.text.matmul_kernel:
[----:B------:R-:W0:Y:S01]  /*0000*/  LDC R1, c[0x0][0x37c] ;  /* 0x0000df00ff017b82 */ /* 0x000e220000000800 */
[----:B------:R-:W1:Y:S01]  /*0010*/  S2R R0, SR_TID.X ;  /* 0x0000000000007919 */ /* 0x000e620000002100 */
[----:B0-----:R-:W-:Y:S01]  /*0020*/  VIADD R1, R1, 0xffffffa8 ;  /* 0xffffffa801017836 */ /* 0x001fe20000000000 */
[----:B------:R-:W0:Y:S01]  /*0030*/  LDCU.64 UR24, c[0x0][0x358] ;  /* 0x00006b00ff1877ac */ /* 0x000e220008000a00 */
[----:B-1----:R-:W-:-:S13]  /*0040*/  ISETP.GE.U32.AND P0, PT, R0, 0x20, PT ;  /* 0x000000200000780c */ /* 0x002fda0003f06070 */
[----:B------:R-:W-:Y:S02]  /*0050*/  VOTEU.ANY UP0, P0 ;  /* 0x0000000000ff7886 */ /* 0x000fe40000000100 */
[----:B------:R-:W-:Y:S05]  /*0060*/  BRA.U UP0, `(.L_x_0) ;  /* 0x0000000100b47547 */ /* 0x000fea000b800000 */
[----:B------:R-:W1:Y:S01]  /*0070*/  S2UR UR6, SR_CgaCtaId ;  /* 0x00000000000679c3 */ /* 0x000e620000008800 */
[----:B------:R-:W-:Y:S01]  /*0080*/  NOP ;  /* 0x0000000000007918 */ /* 0x000fe20000000000 */
[----:B------:R-:W-:Y:S02]  /*0090*/  UMOV UR4, 0x40 ;  /* 0x0000004000047882 */ /* 0x000fe40000000000 */
[----:B-1----:R-:W-:-:S09]  /*00a0*/  ULEA UR4, UR6, UR4, 0x18 ;  /* 0x0000000406047291 */ /* 0x002fd2000f8ec0ff */
[----:B------:R-:W1:Y:S01]  /*00b0*/  LDS.U8 R0, [UR4] ;  /* 0x00000004ff007984 */ /* 0x000e620008000000 */
[----:B------:R-:W-:Y:S02]  /*00c0*/  UMOV UR4, 0x400 ;  /* 0x0000040000047882 */ /* 0x000fe40000000000 */
[----:B------:R-:W-:Y:S01]  /*00d0*/  ULEA UR4, UR6, UR4, 0x18 ;  /* 0x0000000406047291 */ /* 0x000fe2000f8ec0ff */
[----:B-1----:R-:W-:-:S13]  /*00e0*/  ISETP.NE.AND P0, PT, R0, RZ, PT ;  /* 0x000000ff0000720c */ /* 0x002fda0003f05270 */
[----:B------:R-:W-:Y:S05]  /*00f0*/  @P0 BRA `(.L_x_1) ;  /* 0x0000000000780947 */ /* 0x000fea0003800000 */
[----:B------:R-:W-:-:S13]  /*0100*/  ELECT P0, URZ, PT ;  /* 0x0000000000ff782f */ /* 0x000fda0003800000 */
[----:B------:R-:W-:Y:S05]  /*0110*/  @!P0 BRA `(.L_x_2) ;  /* 0x0000000000808947 */ /* 0x000fea0003800000 */
[----:B------:R-:W-:Y:S01]  /*0120*/  UMOV UR5, 0x1 ;  /* 0x0000000100057882 */ /* 0x000fe20000000000 */
[----:B------:R-:W-:-:S04]  /*0130*/  IMAD.MOV.U32 R4, RZ, RZ, 0x1 ;  /* 0x00000001ff047424 */ /* 0x000fc800078e00ff */
[----:B------:R-:W-:Y:S04]  /*0140*/  DEPBAR.LE SB1, 0x36 ;  /* 0x00009d800000791a */ /* 0x000fe80000000000 */
[----:B------:R-:W1:Y:S02]  /*0150*/  UTCATOMSWS.FIND_AND_SET.ALIGN UP1, UR5, UR5 ;  /* 0x00000005000575e3 */ /* 0x000e640008020800 */
[----:B-1----:R-:W-:-:S04]  /*0160*/  PLOP3.LUT P0, PT, PT, PT, UP1, 0x80, 0x8 ;  /* 0x000000000008781c */ /* 0x002fc80003f0f018 */
[----:B------:R-:W-:-:S04]  /*0170*/  SEL R0, RZ, 0xffffffff, !P0 ;  /* 0xffffffffff007807 */ /* 0x000fc80004000000 */
[----:B------:R-:W-:Y:S01]  /*0180*/  ISETP.NE.AND P0, PT, R0, RZ, PT ;  /* 0x000000ff0000720c */ /* 0x000fe20003f05270 */
[----:B------:R-:W-:-:S12]  /*0190*/  IMAD.U32 R0, RZ, RZ, UR5 ;  /* 0x00000005ff007e24 */ /* 0x000fd8000f8e00ff */
[----:B------:R-:W-:Y:S05]  /*01a0*/  @P0 BRA `(.L_x_3) ;  /* 0x0000000000240947 */ /* 0x000fea0003800000 */
.L_x_4:
[----:B------:R-:W-:Y:S05]  /*01b0*/  NANOSLEEP 0x64 ;  /* 0x000000640000795d */ /* 0x000fea0003800000 */
[----:B------:R-:W-:-:S05]  /*01c0*/  UMOV UR5, 0x1 ;  /* 0x0000000100057882 */ /* 0x000fca0000000000 */
[----:B------:R-:W-:Y:S04]  /*01d0*/  DEPBAR.LE SB1, 0x36 ;  /* 0x00009d800000791a */ /* 0x000fe80000000000 */
[----:B------:R-:W1:Y:S02]  /*01e0*/  UTCATOMSWS.FIND_AND_SET.ALIGN UP1, UR5, UR5 ;  /* 0x00000005000575e3 */ /* 0x000e640008020800 */
[----:B-1----:R-:W-:-:S04]  /*01f0*/  PLOP3.LUT P0, PT, PT, PT, UP1, 0x80, 0x8 ;  /* 0x000000000008781c */ /* 0x002fc80003f0f018 */
[----:B------:R-:W-:-:S04]  /*0200*/  SEL R0, RZ, 0xffffffff, !P0 ;  /* 0xffffffffff007807 */ /* 0x000fc80004000000 */
[----:B------:R-:W-:Y:S01]  /*0210*/  ISETP.NE.AND P0, PT, R0, RZ, PT ;  /* 0x000000ff0000720c */ /* 0x000fe20003f05270 */
[----:B------:R-:W-:-:S12]  /*0220*/  IMAD.U32 R0, RZ, RZ, UR5 ;  /* 0x00000005ff007e24 */ /* 0x000fd8000f8e00ff */
[----:B------:R-:W-:Y:S05]  /*0230*/  @!P0 BRA `(.L_x_4) ;  /* 0xfffffffc00dc8947 */ /* 0x000fea000383ffff */
.L_x_3:
[----:B------:R-:W-:Y:S01]  /*0240*/  VIADD R3, R0, 0x10 ;  /* 0x0000001000037836 */ /* 0x000fe20000000000 */
[----:B------:R-:W-:Y:S01]  /*0250*/  UMOV UR5, 0x50 ;  /* 0x0000005000057882 */ /* 0x000fe20000000000 */
[----:B------:R-:W-:Y:S01]  /*0260*/  SHF.L.U32 R2, R4, R0, RZ ;  /* 0x0000000004027219 */ /* 0x000fe200000006ff */
[----:B------:R-:W-:Y:S01]  /*0270*/  ULEA UR5, UR6, UR5, 0x18 ;  /* 0x0000000506057291 */ /* 0x000fe2000f8ec0ff */
[----:B------:R-:W-:Y:S01]  /*0280*/  IMAD.SHL.U32 R0, R0, 0x20, RZ ;  /* 0x0000002000007824 */ /* 0x000fe200078e00ff */
[----:B------:R-:W-:-:S04]  /*0290*/  SHF.L.U32 R3, R4, R3, RZ ;  /* 0x0000000304037219 */ /* 0x000fc800000006ff */
[----:B------:R-:W-:-:S05]  /*02a0*/  LOP3.LUT R2, R3, R2, RZ, 0xfc, !PT ;  /* 0x0000000203027212 */ /* 0x000fca00078efcff */
[----:B------:R1:W-:Y:S04]  /*02b0*/  ATOMS.OR RZ, [UR5], R2 ;  /* 0x00000002ffff798c */ /* 0x0003e8000b000005 */
[----:B------:R1:W-:Y:S01]  /*02c0*/  STS [UR4], R0 ;  /* 0x00000000ff007988 */ /* 0x0003e20008000804 */
[----:B------:R-:W-:Y:S05]  /*02d0*/  BRA `(.L_x_2) ;  /* 0x0000000000107947 */ /* 0x000fea0003800000 */
.L_x_1:
[----:B------:R-:W-:Y:S01]  /*02e0*/  IMAD.MOV.U32 R0, RZ, RZ, -0x1 ;  /* 0xffffffffff007424 */ /* 0x000fe200078e00ff */
[----:B------:R-:W-:-:S04]  /*02f0*/  MOV R2, 0x320 ;  /* 0x0000032000027802 */ /* 0x000fc80000000f00 */
[----:B------:R1:W-:Y:S03]  /*0300*/  STS [UR4], R0 ;  /* 0x00000000ff007988 */ /* 0x0003e60008000804 */
[----:B01----:R-:W-:Y:S05]  /*0310*/  CALL.REL.NOINC `($__internal_1_$__cuda_sm10x_tcgen05_guardrail_trap_phase_invalid_during_alloc) ;  /* 0x000000a000bc7944 */ /* 0x003fea0003c00000 */
.L_x_2:
[----:B------:R-:W-:Y:S05]  /*0320*/  WARPSYNC.ALL ;  /* 0x0000000000007948 */ /* 0x000fea0003800000 */
[----:B------:R-:W-:Y:S01]  /*0330*/  NOP ;  /* 0x0000000000007918 */ /* 0x000fe20000000000 */
.L_x_0:
[----:B------:R-:W2:Y:S08]  /*0340*/  LDC.64 R36, c[0x0][0x398] ;  /* 0x0000e600ff247b82 */ /* 0x000eb00000000a00 */
[----:B------:R-:W3:Y:S02]  /*0350*/  S2UR UR5, SR_CgaSize ;  /* 0x00000000000579c3 */ /* 0x000ee40000008a00 */
[----:B---3--:R-:W-:-:S12]  /*0360*/  UIMAD UR5, UR5, -0xa0, URZ ;  /* 0xffffff60050578a4 */ /* 0x008fd8000f8e02ff */
[----:B------:R-:W3:Y:S01]  /*0370*/  LDCU UR5, c[0x0][UR5+0x2b0] ;  /* 0x00005600050577ac */ /* 0x000ee20008000800 */
[----:B------:R-:W4:Y:S01]  /*0380*/  S2R R222, SR_TID.X ;  /* 0x0000000000de7919 */ /* 0x000f220000002100 */
[----:B------:R-:W-:Y:S01]  /*0390*/  PRMT R143, RZ, 0x7610, R143 ;  /* 0x00007610ff8f7816 */ /* 0x000fe2000000008f */
[----:B------:R-:W1:Y:S01]  /*03a0*/  LDCU.128 UR20, c[0x0][0x380] ;  /* 0x00007000ff1477ac */ /* 0x000e620008000c00 */
[----:B------:R-:W5:Y:S01]  /*03b0*/  S2R R15, SR_CgaCtaId ;  /* 0x00000000000f7919 */ /* 0x000f620000008800 */
[----:B------:R-:W0:Y:S01]  /*03c0*/  S2UR UR4, SR_CTAID.X ;  /* 0x00000000000479c3 */ /* 0x000e220000002500 */
[----:B-12---:R-:W-:Y:S01]  /*03d0*/  VIADD R0, R37, 0x7f ;  /* 0x0000007f25007836 */ /* 0x006fe20000000000 */
[----:B------:R-:W-:-:S04]  /*03e0*/  IABS R10, R36 ;  /* 0x00000024000a7213 */ /* 0x000fc80000000000 */
[----:B------:R-:W-:Y:S02]  /*03f0*/  SHF.R.S32.HI R3, RZ, 0x1f, R0 ;  /* 0x0000001fff037819 */ /* 0x000fe40000011400 */
[----:B0-----:R-:W-:Y:S01]  /*0400*/  I2FP.F32.U32 R5, UR4 ;  /* 0x0000000400057c45 */ /* 0x001fe20008201000 */
[----:B------:R-:W0:Y:S01]  /*0410*/  S2UR UR4, SR_CgaCtaId ;  /* 0x00000000000479c3 */ /* 0x000e220000008800 */
[----:B------:R-:W-:Y:S02]  /*0420*/  LEA.HI R3, R3, R0, RZ, 0x7 ;  /* 0x0000000003037211 */ /* 0x000fe400078f38ff */
[----:B----4-:R-:W-:Y:S01]  /*0430*/  SHF.R.U32.HI R198, RZ, 0x5, R222 ;  /* 0x00000005ffc67819 */ /* 0x010fe200000116de */
[----:B---3--:R-:W-:Y:S01]  /*0440*/  FMUL R5, R5, UR5 ;  /* 0x0000000505057c20 */ /* 0x008fe20008400000 */
[----:B------:R-:W-:Y:S01]  /*0450*/  SHF.R.S32.HI R3, RZ, 0x7, R3 ;  /* 0x00000007ff037819 */ /* 0x000fe20000011403 */
[----:B-----5:R-:W-:Y:S01]  /*0460*/  IMAD.SHL.U32 R26, R15, 0x20, RZ ;  /* 0x000000200f1a7824 */ /* 0x020fe200078e00ff */
[----:B------:R-:W-:-:S03]  /*0470*/  LOP3.LUT R223, R222, 0x7f, RZ, 0xc0, !PT ;  /* 0x0000007fdedf7812 */ /* 0x000fc600078ec0ff */
[----:B------:R-:W-:Y:S01]  /*0480*/  IMAD.SHL.U32 R4, R3, 0x8, RZ ;  /* 0x0000000803047824 */ /* 0x000fe200078e00ff */
[----:B------:R-:W-:Y:S01]  /*0490*/  F2I.U32.TRUNC.NTZ R5, R5 ;  /* 0x0000000500057305 */ /* 0x000fe2000020f000 */
[----:B------:R-:W-:-:S03]  /*04a0*/  LOP3.LUT R26, R26, 0x60, RZ, 0xc0, !PT ;  /* 0x000000601a1a7812 */ /* 0x000fc600078ec0ff */
[----:B------:R-:W-:-:S04]  /*04b0*/  IABS R7, R4 ;  /* 0x0000000400077213 */ /* 0x000fc80000000000 */
[----:B------:R-:W1:Y:S08]  /*04c0*/  I2F.RP R0, R7 ;  /* 0x0000000700007306 */ /* 0x000e700000209400 */
[----:B-1----:R-:W1:Y:S02]  /*04d0*/  MUFU.RCP R0, R0 ;  /* 0x0000000000007308 */ /* 0x002e640000001000 */
[----:B-1----:R-:W-:Y:S01]  /*04e0*/  VIADD R2, R0, 0xffffffe ;  /* 0x0ffffffe00027836 */ /* 0x002fe20000000000 */
[----:B------:R-:W-:-:S05]  /*04f0*/  IABS R0, R5 ;  /* 0x0000000500007213 */ /* 0x000fca0000000000 */
[----:B------:R1:W2:Y:S02]  /*0500*/  F2I.FTZ.U32.TRUNC.NTZ R3, R2 ;  /* 0x0000000200037305 */ /* 0x0002a4000021f000 */
[----:B-1----:R-:W-:Y:S02]  /*0510*/  IMAD.MOV.U32 R2, RZ, RZ, RZ ;  /* 0x000000ffff027224 */ /* 0x002fe400078e00ff */
[----:B--2---:R-:W-:-:S04]  /*0520*/  IMAD.MOV R6, RZ, RZ, -R3 ;  /* 0x000000ffff067224 */ /* 0x004fc800078e0a03 */
[----:B------:R-:W-:Y:S01]  /*0530*/  IMAD R9, R6, R7, RZ ;  /* 0x0000000706097224 */ /* 0x000fe200078e02ff */
[----:B------:R-:W-:-:S03]  /*0540*/  IABS R6, R4 ;  /* 0x0000000400067213 */ /* 0x000fc60000000000 */
[----:B------:R-:W-:-:S04]  /*0550*/  IMAD.HI.U32 R3, R3, R9, R2 ;  /* 0x0000000903037227 */ /* 0x000fc800078e0002 */
[----:B------:R-:W-:Y:S02]  /*0560*/  IMAD.MOV R2, RZ, RZ, -R6 ;  /* 0x000000ffff027224 */ /* 0x000fe400078e0a06 */
[----:B------:R-:W-:-:S04]  /*0570*/  IMAD.HI.U32 R3, R3, R0, RZ ;  /* 0x0000000003037227 */ /* 0x000fc800078e00ff */
[----:B------:R-:W-:Y:S01]  /*0580*/  IMAD R0, R3, R2, R0 ;  /* 0x0000000203007224 */ /* 0x000fe200078e0200 */
[----:B------:R-:W-:Y:S04]  /*0590*/  BAR.SYNC.DEFER_BLOCKING 0x0 ;  /* 0x0000000000007b1d */ /* 0x000fe80000010000 */
[----:B------:R-:W-:-:S13]  /*05a0*/  ISETP.GT.U32.AND P1, PT, R7, R0, PT ;  /* 0x000000000700720c */ /* 0x000fda0003f24070 */
[----:B------:R-:W-:Y:S02]  /*05b0*/  @!P1 IMAD.IADD R0, R0, 0x1, -R7 ;  /* 0x0000000100009824 */ /* 0x000fe400078e0a07 */
[----:B------:R-:W-:Y:S01]  /*05c0*/  @!P1 VIADD R3, R3, 0x1 ;  /* 0x0000000103039836 */ /* 0x000fe20000000000 */
[----:B------:R-:W-:Y:S02]  /*05d0*/  ISETP.NE.AND P1, PT, R4, RZ, PT ;  /* 0x000000ff0400720c */ /* 0x000fe40003f25270 */
[----:B------:R-:W-:Y:S02]  /*05e0*/  ISETP.GE.U32.AND P0, PT, R0, R7, PT ;  /* 0x000000070000720c */ /* 0x000fe40003f06070 */
[----:B------:R-:W-:-:S04]  /*05f0*/  LOP3.LUT R0, R5, R4, RZ, 0x3c, !PT ;  /* 0x0000000405007212 */ /* 0x000fc800078e3cff */
[----:B------:R-:W-:Y:S01]  /*0600*/  ISETP.GE.AND P2, PT, R0, RZ, PT ;  /* 0x000000ff0000720c */ /* 0x000fe20003f46270 */
[----:B------:R-:W-:-:S06]  /*0610*/  VIADD R0, R36, 0x3f ;  /* 0x0000003f24007836 */ /* 0x000fcc0000000000 */
[----:B------:R-:W-:-:S04]  /*0620*/  @P0 VIADD R3, R3, 0x1 ;  /* 0x0000000103030836 */ /* 0x000fc80000000000 */
[----:B------:R-:W-:Y:S01]  /*0630*/  IMAD.MOV.U32 R2, RZ, RZ, R3 ;  /* 0x000000ffff027224 */ /* 0x000fe200078e0003 */
[----:B------:R-:W-:-:S03]  /*0640*/  SHF.R.S32.HI R3, RZ, 0x1f, R0 ;  /* 0x0000001fff037819 */ /* 0x000fc60000011400 */
[----:B------:R-:W-:Y:S01]  /*0650*/  @!P2 IMAD.MOV R2, RZ, RZ, -R2 ;  /* 0x000000ffff02a224 */ /* 0x000fe200078e0a02 */
[----:B------:R-:W-:Y:S02]  /*0660*/  @!P1 LOP3.LUT R2, RZ, R4, RZ, 0x33, !PT ;  /* 0x00000004ff029212 */ /* 0x000fe400078e33ff */
[----:B------:R-:W-:-:S03]  /*0670*/  LEA.HI R3, R3, R0, RZ, 0x6 ;  /* 0x0000000003037211 */ /* 0x000fc600078f30ff */
[----:B------:R-:W-:Y:S02]  /*0680*/  IMAD.SHL.U32 R8, R2, 0x8, RZ ;  /* 0x0000000802087824 */ /* 0x000fe400078e00ff */
[----:B------:R-:W-:-:S03]  /*0690*/  IMAD.MOV R2, RZ, RZ, -R2 ;  /* 0x000000ffff027224 */ /* 0x000fc600078e0a02 */
[----:B------:R-:W-:Y:S01]  /*06a0*/  LEA.HI.SX32 R3, R3, -R8, 0x1a ;  /* 0x8000000803037211 */ /* 0x000fe200078fd2ff */
[----:B------:R-:W-:-:S03]  /*06b0*/  IMAD R12, R4, R2, R5 ;  /* 0x00000002040c7224 */ /* 0x000fc600078e0205 */
[----:B------:R-:W-:Y:S02]  /*06c0*/  VIMNMX R11, PT, PT, R3, 0x8, PT ;  /* 0x00000008030b7848 */ /* 0x000fe40003fe0100 */
[----:B------:R-:W-:Y:S02]  /*06d0*/  IABS R9, R12 ;  /* 0x0000000c00097213 */ /* 0x000fe40000000000 */
[-C--:B------:R-:W-:Y:S02]  /*06e0*/  IABS R7, R11.reuse ;  /* 0x0000000b00077213 */ /* 0x080fe40000000000 */
[----:B------:R-:W-:Y:S02]  /*06f0*/  IABS R4, R11 ;  /* 0x0000000b00047213 */ /* 0x000fe40000000000 */
[----:B------:R-:W1:Y:S08]  /*0700*/  I2F.RP R0, R7 ;  /* 0x0000000700007306 */ /* 0x000e700000209400 */
[----:B-1----:R-:W1:Y:S02]  /*0710*/  MUFU.RCP R0, R0 ;  /* 0x0000000000007308 */ /* 0x002e640000001000 */
[----:B-1----:R-:W-:-:S02]  /*0720*/  VIADD R3, R0, 0xffffffe ;  /* 0x0ffffffe00037836 */ /* 0x002fc40000000000 */
[----:B------:R-:W-:-:S04]  /*0730*/  IMAD.MOV R0, RZ, RZ, -R4 ;  /* 0x000000ffff007224 */ /* 0x000fc800078e0a04 */
[----:B------:R-:W1:Y:S02]  /*0740*/  F2I.FTZ.U32.TRUNC.NTZ R3, R3 ;  /* 0x0000000300037305 */ /* 0x000e64000021f000 */
[----:B-1----:R-:W-:-:S04]  /*0750*/  IMAD.MOV R6, RZ, RZ, -R3 ;  /* 0x000000ffff067224 */ /* 0x002fc800078e0a03 */
[----:B------:R-:W-:-:S04]  /*0760*/  IMAD.MOV.U32 R2, RZ, RZ, R6 ;  /* 0x000000ffff027224 */ /* 0x000fc800078e0006 */
[----:B------:R-:W-:Y:S02]  /*0770*/  IMAD R5, R2, R7, RZ ;  /* 0x0000000702057224 */ /* 0x000fe400078e02ff */
[----:B------:R-:W-:-:S04]  /*0780*/  IMAD.MOV.U32 R2, RZ, RZ, RZ ;  /* 0x000000ffff027224 */ /* 0x000fc800078e00ff */
[----:B------:R-:W-:Y:S02]  /*0790*/  IMAD.HI.U32 R2, R3, R5, R2 ;  /* 0x0000000503027227 */ /* 0x000fe400078e0002 */
[----:B------:R-:W1:Y:S04]  /*07a0*/  I2F.RP R3, R10 ;  /* 0x0000000a00037306 */ /* 0x000e680000209400 */
[----:B------:R-:W-:-:S04]  /*07b0*/  IMAD.HI.U32 R2, R2, R9, RZ ;  /* 0x0000000902027227 */ /* 0x000fc800078e00ff */
[----:B------:R-:W-:-:S05]  /*07c0*/  IMAD R0, R2, R0, R9 ;  /* 0x0000000002007224 */ /* 0x000fca00078e0209 */
[----:B------:R-:W-:Y:S01]  /*07d0*/  ISETP.GT.U32.AND P1, PT, R7, R0, PT ;  /* 0x000000000700720c */ /* 0x000fe20003f24070 */
[----:B-1----:R-:W1:-:S12]  /*07e0*/  MUFU.RCP R3, R3 ;  /* 0x0000000300037308 */ /* 0x002e580000001000 */
[----:B------:R-:W-:Y:S02]  /*07f0*/  @!P1 IMAD.IADD R0, R0, 0x1, -R7 ;  /* 0x0000000100009824 */ /* 0x000fe400078e0a07 */
[----:B------:R-:W-:Y:S01]  /*0800*/  @!P1 VIADD R2, R2, 0x1 ;  /* 0x0000000102029836 */ /* 0x000fe20000000000 */
[----:B------:R-:W-:Y:S02]  /*0810*/  ISETP.NE.AND P1, PT, R11, RZ, PT ;  /* 0x000000ff0b00720c */ /* 0x000fe40003f25270 */
[----:B------:R-:W-:Y:S01]  /*0820*/  ISETP.GE.U32.AND P0, PT, R0, R7, PT ;  /* 0x000000070000720c */ /* 0x000fe20003f06070 */
[----:B-1----:R-:W-:Y:S01]  /*0830*/  VIADD R4, R3, 0xffffffe ;  /* 0x0ffffffe03047836 */ /* 0x002fe20000000000 */
[----:B------:R-:W-:Y:S02]  /*0840*/  LOP3.LUT R0, R12, R11, RZ, 0x3c, !PT ;  /* 0x0000000b0c007212 */ /* 0x000fe400078e3cff */
[----:B------:R-:W-:Y:S01]  /*0850*/  MOV R3, 0x400 ;  /* 0x0000040000037802 */ /* 0x000fe20000000f00 */
[----:B------:R1:W2:Y:S01]  /*0860*/  F2I.FTZ.U32.TRUNC.NTZ R5, R4 ;  /* 0x0000000400057305 */ /* 0x0002a2000021f000 */
[----:B------:R-:W-:-:S02]  /*0870*/  ISETP.GE.AND P2, PT, R0, RZ, PT ;  /* 0x000000ff0000720c */ /* 0x000fc40003f46270 */
[----:B------:R-:W-:Y:S02]  /*0880*/  R2UR UR11, R3 ;  /* 0x00000000030b72ca */ /* 0x000fe400000e0000 */
[----:B------:R-:W-:-:S03]  /*0890*/  LOP3.LUT R3, R222, 0x3f, RZ, 0xc0, !PT ;  /* 0x0000003fde037812 */ /* 0x000fc600078ec0ff */
[----:B------:R-:W-:Y:S02]  /*08a0*/  @P0 VIADD R2, R2, 0x1 ;  /* 0x0000000102020836 */ /* 0x000fe40000000000 */
[----:B-1----:R-:W-:Y:S02]  /*08b0*/  IMAD.MOV.U32 R4, RZ, RZ, RZ ;  /* 0x000000ffff047224 */ /* 0x002fe400078e00ff */
[----:B------:R-:W-:Y:S01]  /*08c0*/  IMAD.MOV.U32 R13, RZ, RZ, R2 ;  /* 0x000000ffff0d7224 */ /* 0x000fe200078e0002 */
[----:B------:R-:W-:Y:S01]  /*08d0*/  IABS R2, R37 ;  /* 0x0000002500027213 */ /* 0x000fe20000000000 */
[----:B--2---:R-:W-:Y:S02]  /*08e0*/  IMAD.MOV R7, RZ, RZ, -R5 ;  /* 0x000000ffff077224 */ /* 0x004fe400078e0a05 */
[----:B0-----:R-:W-:Y:S01]  /*08f0*/  ULEA UR11, UR4, UR11, 0x18 ;  /* 0x0000000b040b7291 */ /* 0x001fe2000f8ec0ff */
[----:B------:R-:W-:Y:S01]  /*0900*/  @!P2 IMAD.MOV R13, RZ, RZ, -R13 ;  /* 0x000000ffff0da224 */ /* 0x000fe200078e0a0d */
[----:B------:R-:W-:Y:S01]  /*0910*/  @!P1 LOP3.LUT R13, RZ, R11, RZ, 0x33, !PT ;  /* 0x0000000bff0d9212 */ /* 0x000fe200078e33ff */
[----:B------:R-:W0:Y:S01]  /*0920*/  I2F.RP R6, R2 ;  /* 0x0000000200067306 */ /* 0x000e220000209400 */
[----:B------:R-:W-:Y:S01]  /*0930*/  UMOV UR4, 0x1 ;  /* 0x0000000100047882 */ /* 0x000fe20000000000 */
[----:B------:R-:W-:-:S02]  /*0940*/  UIADD3 UR12, UPT, UPT, UR11, 0xc000, URZ ;  /* 0x0000c0000b0c7890 */ /* 0x000fc4000fffe0ff */
[----:B------:R-:W-:Y:S02]  /*0950*/  IMAD.MOV R0, RZ, RZ, -R13 ;  /* 0x000000ffff007224 */ /* 0x000fe400078e0a0d */
[----:B------:R-:W-:Y:S02]  /*0960*/  IMAD.SHL.U32 R66, R13, 0x80, RZ ;  /* 0x000000800d427824 */ /* 0x000fe400078e00ff */
[----:B------:R-:W-:-:S03]  /*0970*/  IMAD R0, R11, R0, R12 ;  /* 0x000000000b007224 */ /* 0x000fc600078e020c */
[----:B------:R-:W-:Y:S01]  /*0980*/  LOP3.LUT R42, R66, 0x1, R26, 0xfe, !PT ;  /* 0x00000001422a7812 */ /* 0x000fe200078efe1a */
[----:B------:R-:W-:Y:S01]  /*0990*/  IMAD.IADD R0, R8, 0x1, R0 ;  /* 0x0000000108007824 */ /* 0x000fe200078e0200 */
[----:B------:R-:W-:Y:S01]  /*09a0*/  LOP3.LUT R28, R66, R26, RZ, 0xfc, !PT ;  /* 0x0000001a421c7212 */ /* 0x000fe200078efcff */
[----:B0-----:R-:W0:Y:S02]  /*09b0*/  MUFU.RCP R6, R6 ;  /* 0x0000000600067308 */ /* 0x001e240000001000 */
[----:B------:R-:W-:Y:S01]  /*09c0*/  IMAD R14, R0, 0x40, R3 ;  /* 0x00000040000e7824 */ /* 0x000fe200078e0203 */
[----:B------:R-:W-:Y:S01]  /*09d0*/  IABS R43, R42 ;  /* 0x0000002a002b7213 */ /* 0x000fe20000000000 */
[----:B------:R-:W-:Y:S01]  /*09e0*/  IMAD R3, R7, R10, RZ ;  /* 0x0000000a07037224 */ /* 0x000fe200078e02ff */
[----:B------:R-:W-:Y:S01]  /*09f0*/  LOP3.LUT R34, R66, 0x2, R26, 0xfe, !PT ;  /* 0x0000000242227812 */ /* 0x000fe200078efe1a */
[----:B------:R-:W1:Y:S01]  /*0a00*/  LDS R7, [UR11] ;  /* 0x0000000bff077984 */ /* 0x000e620008000800 */
[----:B------:R-:W-:Y:S01]  /*0a10*/  IABS R0, R14 ;  /* 0x0000000e00007213 */ /* 0x000fe20000000000 */
[----:B------:R-:W-:Y:S01]  /*0a20*/  IMAD.HI.U32 R4, R5, R3, R4 ;  /* 0x0000000305047227 */ /* 0x000fe200078e0004 */
[----:B------:R-:W-:Y:S01]  /*0a30*/  BAR.SYNC.DEFER_BLOCKING 0x0 ;  /* 0x0000000000007b1d */ /* 0x000fe20000010000 */
[----:B------:R-:W-:-:S02]  /*0a40*/  ISETP.GE.AND P1, PT, R14, RZ, PT ;  /* 0x000000ff0e00720c */ /* 0x000fc40003f26270 */
[----:B------:R-:W-:Y:S01]  /*0a50*/  IMAD.MOV.U32 R3, RZ, RZ, R0 ;  /* 0x000000ffff037224 */ /* 0x000fe200078e0000 */
[----:B------:R-:W-:Y:S02]  /*0a60*/  IABS R45, R28 ;  /* 0x0000001c002d7213 */ /* 0x000fe40000000000 */
[----:B------:R-:W-:Y:S01]  /*0a70*/  IABS R35, R34 ;  /* 0x0000002200237213 */ /* 0x000fe20000000000 */
[----:B------:R-:W-:Y:S01]  /*0a80*/  IMAD.HI.U32 R4, R4, R3, RZ ;  /* 0x0000000304047227 */ /* 0x000fe200078e00ff */
[----:B------:R2:W-:Y:S03]  /*0a90*/  STL [R1+0x8], R14 ;  /* 0x0000080e01007387 */ /* 0x0005e60000100800 */
[----:B0-----:R-:W-:Y:S02]  /*0aa0*/  VIADD R8, R6, 0xffffffe ;  /* 0x0ffffffe06087836 */ /* 0x001fe40000000000 */
[----:B------:R-:W-:Y:S01]  /*0ab0*/  IMAD.MOV R0, RZ, RZ, -R4 ;  /* 0x000000ffff007224 */ /* 0x000fe200078e0a04 */
[----:B------:R0:W-:Y:S01]  /*0ac0*/  STL [R1], R66 ;  /* 0x0000004201007387 */ /* 0x0001e20000100800 */
[----:B------:R-:W3:Y:S01]  /*0ad0*/  LDC.64 R4, c[0x0][0x3a8] ;  /* 0x0000ea00ff047b82 */ /* 0x000ee20000000a00 */
[----:B------:R4:W5:Y:S01]  /*0ae0*/  F2I.FTZ.U32.TRUNC.NTZ R9, R8 ;  /* 0x0000000800097305 */ /* 0x000962000021f000 */
[----:B------:R-:W-:Y:S01]  /*0af0*/  IMAD R3, R10, R0, R3 ;  /* 0x000000000a037224 */ /* 0x000fe200078e0203 */
[----:B------:R-:W-:Y:S01]  /*0b00*/  SHF.R.U32.HI R0, RZ, 0x6, R222 ;  /* 0x00000006ff007819 */ /* 0x000fe200000116de */
[----:B------:R-:W-:-:S03]  /*0b10*/  IMAD.SHL.U32 R6, R198, 0x200000, RZ ;  /* 0x00200000c6067824 */ /* 0x000fc600078e00ff */
[----:B------:R-:W-:Y:S02]  /*0b20*/  ISETP.GT.U32.AND P0, PT, R10, R3, PT ;  /* 0x000000030a00720c */ /* 0x000fe40003f04070 */
[----:B------:R-:W-:Y:S01]  /*0b30*/  SGXT.U32 R0, R0, 0x1 ;  /* 0x000000010000781a */ /* 0x000fe20000000000 */
[----:B----4-:R-:W-:Y:S01]  /*0b40*/  IMAD.MOV.U32 R8, RZ, RZ, RZ ;  /* 0x000000ffff087224 */ /* 0x010fe200078e00ff */
[----:B------:R-:W-:Y:S02]  /*0b50*/  LOP3.LUT R6, R6, 0x600000, RZ, 0xc0, !PT ;  /* 0x0060000006067812 */ /* 0x000fe400078ec0ff */
[----:B--2---:R-:W-:Y:S02]  /*0b60*/  LOP3.LUT R14, R0, 0x8, RZ, 0xfc, !PT ;  /* 0x00000008000e7812 */ /* 0x004fe400078efcff */
[----:B------:R-:W-:Y:S01]  /*0b70*/  R2UR UR10, R6 ;  /* 0x00000000060a72ca */ /* 0x000fe200000e0000 */
[----:B-----5:R-:W-:Y:S01]  /*0b80*/  IMAD.MOV R11, RZ, RZ, -R9 ;  /* 0x000000ffff0b7224 */ /* 0x020fe200078e0a09 */
[----:B------:R-:W-:-:S02]  /*0b90*/  LOP3.LUT R13, R0, 0x10, RZ, 0xfc, !PT ;  /* 0x00000010000d7812 */ /* 0x000fc400078efcff */
[C---:B------:R-:W-:Y:S01]  /*0ba0*/  LOP3.LUT R12, R0.reuse, 0x18, RZ, 0xfc, !PT ;  /* 0x00000018000c7812 */ /* 0x040fe200078efcff */
[----:B------:R-:W-:Y:S01]  /*0bb0*/  @!P0 IMAD.IADD R3, R3, 0x1, -R10 ;  /* 0x0000000103038824 */ /* 0x000fe200078e0a0a */
[----:B-1----:R-:W-:Y:S01]  /*0bc0*/  R2UR UR9, R7 ;  /* 0x00000000070972ca */ /* 0x002fe200000e0000 */
[----:B------:R-:W-:Y:S02]  /*0bd0*/  IMAD R7, R11, R2, RZ ;  /* 0x000000020b077224 */ /* 0x000fe400078e02ff */
[----:B---3--:R-:W-:Y:S01]  /*0be0*/  IMAD R95, R0, R4, RZ ;  /* 0x00000004005f7224 */ /* 0x008fe200078e02ff */
[----:B------:R-:W-:Y:S01]  /*0bf0*/  ISETP.GT.U32.AND P0, PT, R10, R3, PT ;  /* 0x000000030a00720c */ /* 0x000fe20003f04070 */
[----:B------:R-:W-:Y:S02]  /*0c00*/  IMAD.HI.U32 R8, R9, R7, R8 ;  /* 0x0000000709087227 */ /* 0x000fe400078e0008 */
[----:B------:R-:W1:Y:S02]  /*0c10*/  LDC.64 R6, c[0x0][0x3a0] ;  /* 0x0000e800ff067b82 */ /* 0x000e640000000a00 */
[----:B------:R-:W-:-:S02]  /*0c20*/  IMAD R97, R4, 0x2, R95 ;  /* 0x0000000204617824 */ /* 0x000fc400078e025f */
[----:B------:R-:W-:Y:S02]  /*0c30*/  IMAD.HI.U32 R11, R8, R35, RZ ;  /* 0x00000023080b7227 */ /* 0x000fe400078e00ff */
[----:B------:R-:W-:Y:S02]  /*0c40*/  UIADD3 UR10, UPT, UPT, UR9, UR10, URZ ;  /* 0x0000000a090a7290 */ /* 0x000fe4000fffe0ff */
[----:B------:R-:W-:Y:S02]  /*0c50*/  IMAD R99, R4, 0x2, R97 ;  /* 0x0000000204637824 */ /* 0x000fe400078e0261 */
[----:B------:R-:W-:Y:S01]  /*0c60*/  @!P0 IMAD.IADD R3, R3, 0x1, -R10 ;  /* 0x0000000103038824 */ /* 0x000fe200078e0a0a */
[----:B------:R-:W-:Y:S01]  /*0c70*/  ISETP.NE.AND P0, PT, R36, RZ, PT ;  /* 0x000000ff2400720c */ /* 0x000fe20003f05270 */
[----:B------:R-:W-:Y:S02]  /*0c80*/  IMAD R101, R4, 0x2, R99 ;  /* 0x0000000204657824 */ /* 0x000fe400078e0263 */
[----:B------:R-:W-:-:S02]  /*0c90*/  IMAD.MOV.U32 R150, RZ, RZ, R3 ;  /* 0x000000ffff967224 */ /* 0x000fc400078e0003 */
[----:B------:R-:W-:Y:S02]  /*0ca0*/  IMAD R196, R4, 0x2, R101 ;  /* 0x0000000204c47824 */ /* 0x000fe400078e0265 */
[----:B------:R-:W-:-:S04]  /*0cb0*/  IMAD.HI.U32 R3, R8, R43, RZ ;  /* 0x0000002b08037227 */ /* 0x000fc800078e00ff */
[----:B------:R-:W-:Y:S02]  /*0cc0*/  IMAD R121, R4, 0x2, R196 ;  /* 0x0000000204797824 */ /* 0x000fe400078e02c4 */
[----:B-1----:R-:W-:Y:S02]  /*0cd0*/  VIADD R231, R6, 0x7f ;  /* 0x0000007f06e77836 */ /* 0x002fe40000000000 */
[C---:B------:R-:W-:Y:S02]  /*0ce0*/  IMAD R9, R4.reuse, 0x2, R121 ;  /* 0x0000000204097824 */ /* 0x040fe400078e0279 */
[----:B------:R-:W-:Y:S01]  /*0cf0*/  IMAD.MOV R3, RZ, RZ, -R3 ;  /* 0x000000ffff037224 */ /* 0x000fe200078e0a03 */
[----:B------:R0:W-:Y:S01]  /*0d00*/  STL [R1+0x4], R231 ;  /* 0x000004e701007387 */ /* 0x0001e20000100800 */
[C---:B------:R-:W-:Y:S02]  /*0d10*/  IMAD R25, R4.reuse, 0x4, R9 ;  /* 0x0000000404197824 */ /* 0x040fe400078e0209 */
[----:B------:R-:W-:Y:S01]  /*0d20*/  @!P1 IMAD.MOV R150, RZ, RZ, -R150 ;  /* 0x000000ffff969224 */ /* 0x000fe200078e0a96 */
[----:B------:R-:W-:Y:S01]  /*0d30*/  @!P0 LOP3.LUT R150, RZ, R36, RZ, 0x33, !PT ;  /* 0x00000024ff968212 */ /* 0x000fe200078e33ff */
[----:B------:R-:W-:Y:S01]  /*0d40*/  IMAD R120, R4, 0x2, R25 ;  /* 0x0000000204787824 */ /* 0x000fe200078e0219 */
[----:B------:R-:W-:Y:S01]  /*0d50*/  ISETP.NE.U32.AND P1, PT, R223, RZ, PT ;  /* 0x000000ffdf00720c */ /* 0x000fe20003f25070 */
[----:B------:R-:W-:Y:S01]  /*0d60*/  IMAD R43, R2, R3, R43 ;  /* 0x00000003022b7224 */ /* 0x000fe200078e022b */
[----:B------:R-:W-:Y:S01]  /*0d70*/  ISETP.GT.AND P0, PT, R231, 0x7f, PT ;  /* 0x0000007fe700780c */ /* 0x000fe20003f04270 */
[----:B------:R-:W-:-:S02]  /*0d80*/  IMAD R137, R4, 0x2, R120 ;  /* 0x0000000204897824 */ /* 0x000fc400078e0278 */
[----:B------:R-:W-:Y:S02]  /*0d90*/  IMAD R150, R150, R7, RZ ;  /* 0x0000000796967224 */ /* 0x000fe400078e02ff */
[----:B------:R-:W-:Y:S02]  /*0da0*/  IMAD R3, R4, 0x2, R137 ;  /* 0x0000000204037824 */ /* 0x000fe400078e0289 */
[----:B------:R-:W-:-:S04]  /*0db0*/  IMAD.HI.U32 R10, R8, R45, RZ ;  /* 0x0000002d080a7227 */ /* 0x000fc800078e00ff */
[C---:B------:R-:W-:Y:S02]  /*0dc0*/  IMAD R7, R4.reuse, 0x2, R3 ;  /* 0x0000000204077824 */ /* 0x040fe400078e0203 */
[----:B------:R-:W-:Y:S02]  /*0dd0*/  IMAD.MOV R10, RZ, RZ, -R10 ;  /* 0x000000ffff0a7224 */ /* 0x000fe400078e0a0a */
[----:B------:R-:W-:Y:S02]  /*0de0*/  IMAD.MOV R11, RZ, RZ, -R11 ;  /* 0x000000ffff0b7224 */ /* 0x000fe400078e0a0b */
[----:B------:R-:W-:Y:S02]  /*0df0*/  IMAD R19, R4, 0x2, R7 ;  /* 0x0000000204137824 */ /* 0x000fe400078e0207 */
[C---:B------:R-:W-:Y:S02]  /*0e00*/  IMAD R45, R2.reuse, R10, R45 ;  /* 0x0000000a022d7224 */ /* 0x040fe400078e022d */
[----:B------:R-:W-:-:S02]  /*0e10*/  IMAD R35, R2, R11, R35 ;  /* 0x0000000b02237224 */ /* 0x000fc400078e0223 */
[----:B------:R-:W-:Y:S01]  /*0e20*/  IMAD R21, R4, 0x2, R19 ;  /* 0x0000000204157824 */ /* 0x000fe200078e0213 */
[----:B0-----:R-:W-:Y:S06]  /*0e30*/  BRA.U UP0, `(.L_x_5) ;  /* 0x0000000100187547 */ /* 0x001fec000b800000 */
[----:B------:R-:W-:Y:S01]  /*0e40*/  ELECT P2, URZ, PT ;  /* 0x0000000000ff782f */ /* 0x000fe20003840000 */
[----:B------:R-:W-:Y:S01]  /*0e50*/  IMAD.MOV.U32 R10, RZ, RZ, 0x1 ;  /* 0x00000001ff0a7424 */ /* 0x000fe200078e00ff */
[----:B------:R-:W-:Y:S11]  /*0e60*/  UVIRTCOUNT.DEALLOC.SMPOOL 0x80 ;  /* 0x000000800000784c */ /* 0x000ff60000000000 */
[----:B------:R-:W-:-:S04]  /*0e70*/  @P2 MOV R11, 0x40 ;  /* 0x00000040000b2802 */ /* 0x000fc80000000f00 */
[----:B------:R-:W-:-:S05]  /*0e80*/  @P2 LEA R11, R15, R11, 0x18 ;  /* 0x0000000b0f0b2211 */ /* 0x000fca00078ec0ff */
[----:B------:R0:W-:Y:S02]  /*0e90*/  @P2 STS.U8 [R11], R10 ;  /* 0x0000000a0b002388 */ /* 0x0001e40000000000 */
.L_x_5:
[----:B------:R-:W-:Y:S01]  /*0ea0*/  STTM.16dp32bit_t0_t15.x16 tmem[UR10], RZ ;  /* 0x000000ff000079ed */ /* 0x000fe20008a0000a */
[----:B------:R-:W-:Y:S01]  /*0eb0*/  STTM.16dp32bit_t16_t31.x16 tmem[UR10+0x10], RZ ;  /* 0x000010ff000079ed */ /* 0x000fe20008a2000a */
[----:B------:R-:W1:Y:S02]  /*0ec0*/  FENCE.VIEW.ASYNC.T ;  /* 0x00000000000073c6 */ /* 0x000e640000000200 */
[----:B-1----:R-:W-:Y:S01]  /*0ed0*/  VOTEU.ALL UP1, P1 ;  /* 0x0000000000ff7886 */ /* 0x002fe20000820000 */
[----:B------:R-:W-:Y:S01]  /*0ee0*/  VOTEU.ALL UP2, P1 ;  /* 0x0000000000ff7886 */ /* 0x000fe20000840000 */
[----:B------:R-:W-:Y:S01]  /*0ef0*/  IMAD R17, R4, 0x4, R21 ;  /* 0x0000000404117824 */ /* 0x000fe200078e0215 */
[----:B------:R-:W-:Y:S01]  /*0f00*/  ISETP.LT.AND P3, PT, R14, R6, P0 ;  /* 0x000000060e00720c */ /* 0x000fe20000761270 */
[----:B------:R-:W-:Y:S01]  /*0f10*/  IMAD.SHL.U32 R220, R150, 0x2, RZ ;  /* 0x0000000296dc7824 */ /* 0x000fe200078e00ff */
[----:B------:R-:W-:-:S04]  /*0f20*/  @!UP1 UIADD3 UR6, UPT, UPT, -UR4, 0x100000, URZ ;  /* 0x0010000004069890 */ /* 0x000fc8000fffe1ff */
[----:B------:R-:W-:Y:S02]  /*0f30*/  @!UP1 USHF.L.U32 UR7, UR6, 0xb, URZ ;  /* 0x0000000b06079899 */ /* 0x000fe400080006ff */
[----:B------:R-:W-:Y:S01]  /*0f40*/  @!UP1 USHF.L.U32 UR6, UR6, 0x1, URZ ;  /* 0x0000000106069899 */ /* 0x000fe200080006ff */
[----:B------:R-:W-:Y:S01]  /*0f50*/  BAR.SYNC.DEFER_BLOCKING 0x0 ;  /* 0x0000000000007b1d */ /* 0x000fe20000010000 */
[----:B------:R-:W-:Y:S01]  /*0f60*/  IMAD R23, R4, 0x2, R17 ;  /* 0x0000000204177824 */ /* 0x000fe200078e0211 */
[----:B------:R-:W-:Y:S02]  /*0f70*/  ISETP.LT.AND P2, PT, R13, R6, P0 ;  /* 0x000000060d00720c */ /* 0x000fe40000741270 */
[----:B------:R-:W-:Y:S01]  /*0f80*/  IADD3 R116, P4, PT, R220, UR20, RZ ;  /* 0x00000014dc747c10 */ /* 0x000fe2000ff9e0ff */
[----:B------:R-:W-:Y:S01]  /*0f90*/  IMAD R31, R4, 0x2, R23 ;  /* 0x00000002041f7824 */ /* 0x000fe200078e0217 */
[----:B------:R-:W-:Y:S01]  /*0fa0*/  PRMT R144, RZ, 0x7610, R144 ;  /* 0x00007610ff907816 */ /* 0x000fe20000000090 */
[----:B------:R-:W1:Y:S01]  /*0fb0*/  LDCU UR5, c[0x0][0x3b0] ;  /* 0x00007600ff0577ac */ /* 0x000e620008000800 */
[----:B------:R-:W-:Y:S01]  /*0fc0*/  LEA.HI.X.SX32 R154, R150, UR21, 0x1, P4 ;  /* 0x00000015969a7c11 */ /* 0x000fe2000a0f0eff */
[----:B------:R-:W-:Y:S01]  /*0fd0*/  IMAD R27, R4, 0x2, R31 ;  /* 0x00000002041b7824 */ /* 0x000fe200078e021f */
[----:B0-----:R-:W-:Y:S01]  /*0fe0*/  LEA R10, P4, R196, R116, 0x1 ;  /* 0x00000074c40a7211 */ /* 0x001fe200078808ff */
[----:B------:R0:W-:Y:S02]  /*0ff0*/  STL [R1+0xc], R231 ;  /* 0x00000ce701007387 */ /* 0x0001e40000100800 */
[----:B------:R-:W-:Y:S01]  /*1000*/  IMAD R33, R4, 0x2, R27 ;  /* 0x0000000204217824 */ /* 0x000fe200078e021b */
[----:B------:R-:W-:Y:S01]  /*1010*/  LEA.HI.X.SX32 R11, R196, R154, 0x1, P4 ;  /* 0x0000009ac40b7211 */ /* 0x000fe200020f0eff */
[----:B------:R-:W2:Y:S02]  /*1020*/  FENCE.VIEW.ASYNC.S ;  /* 0x00000000000073c6 */ /* 0x000ea40000000000 */
[----:B--2---:R-:W2:Y:S02]  /*1030*/  @!UP2 SYNCS.EXCH.64 URZ, [UR12], UR6 ;  /* 0x000000060cffa5b2 */ /* 0x004ea40008000100 */
[----:B--2---:R-:W-:Y:S01]  /*1040*/  BAR.SYNC.DEFER_BLOCKING 0x0 ;  /* 0x0000000000007b1d */ /* 0x004fe20000010000 */
[----:B------:R-:W-:Y:S01]  /*1050*/  IMAD R39, R4, 0x2, R33 ;  /* 0x0000000204277824 */ /* 0x000fe200078e0221 */
[----:B------:R-:W-:-:S03]  /*1060*/  LEA R14, P5, R7, R116, 0x1 ;  /* 0x00000074070e7211 */ /* 0x000fc600078a08ff */
[----:B------:R-:W-:Y:S01]  /*1070*/  IMAD R41, R4, 0x2, R39 ;  /* 0x0000000204297824 */ /* 0x000fe200078e0227 */
[----:B------:R-:W-:-:S03]  /*1080*/  LEA.HI.X.SX32 R15, R7, R154, 0x1, P5 ;  /* 0x0000009a070f7211 */ /* 0x000fc600028f0eff */
[----:B------:R-:W-:-:S04]  /*1090*/  IMAD R47, R4, 0x4, R41 ;  /* 0x00000004042f7824 */ /* 0x000fc800078e0229 */
[----:B------:R-:W-:Y:S01]  /*10a0*/  IMAD R7, R4, 0x2, R47 ;  /* 0x0000000204077824 */ /* 0x000fe200078e022f */
[----:B------:R-:W-:-:S03]  /*10b0*/  LOP3.LUT R251, R0, 0x20, RZ, 0xfc, !PT ;  /* 0x0000002000fb7812 */ /* 0x000fc600078efcff */
[----:B------:R-:W-:Y:S01]  /*10c0*/  IMAD R49, R4, 0x2, R7 ;  /* 0x0000000204317824 */ /* 0x000fe200078e0207 */
[----:B------:R2:W3:Y:S01]  /*10d0*/  @P3 LDG.E.U16 R143, desc[UR24][R10.64] ;  /* 0x000000180a8f3981 */ /* 0x0004e2000c1e1500 */
[----:B------:R-:W-:Y:S02]  /*10e0*/  ISETP.LT.AND P3, PT, R12, R6, P0 ;  /* 0x000000060c00720c */ /* 0x000fe40000761270 */
[C---:B------:R-:W-:Y:S02]  /*10f0*/  LEA R12, P4, R25.reuse, R116, 0x1 ;  /* 0x00000074190c7211 */ /* 0x040fe400078808ff */
[----:B------:R-:W-:Y:S02]  /*1100*/  PRMT R145, RZ, 0x7610, R145 ;  /* 0x00007610ff917816 */ /* 0x000fe40000000091 */
[----:B------:R-:W-:Y:S01]  /*1110*/  LEA.HI.X.SX32 R13, R25, R154, 0x1, P4 ;  /* 0x0000009a190d7211 */ /* 0x000fe200020f0eff */
[----:B------:R-:W-:-:S04]  /*1120*/  IMAD R29, R4, 0x2, R49 ;  /* 0x00000002041d7824 */ /* 0x000fc800078e0231 */
[----:B------:R4:W5:Y:S01]  /*1130*/  @P2 LDG.E.U16 R144, desc[UR24][R12.64] ;  /* 0x000000180c902981 */ /* 0x000962000c1e1500 */
[----:B------:R-:W-:Y:S01]  /*1140*/  ISETP.LT.AND P2, PT, R251, R6, P0 ;  /* 0x00000006fb00720c */ /* 0x000fe20000741270 */
[----:B------:R-:W-:Y:S02]  /*1150*/  IMAD R51, R4, 0x2, R29 ;  /* 0x0000000204337824 */ /* 0x000fe400078e021d */
[----:B------:R0:W3:Y:S01]  /*1160*/  @P3 LDG.E.U16 R145, desc[UR24][R14.64] ;  /* 0x000000180e913981 */ /* 0x0000e2000c1e1500 */
[----:B------:R-:W-:Y:S02]  /*1170*/  LEA R16, P3, R17, R116, 0x1 ;  /* 0x0000007411107211 */ /* 0x000fe400078608ff */
[----:B--2---:R-:W-:Y:S01]  /*1180*/  LOP3.LUT R10, R0, 0x1a, RZ, 0xfc, !PT ;  /* 0x0000001a000a7812 */ /* 0x004fe200078efcff */
[----:B------:R-:W-:Y:S01]  /*1190*/  IMAD R53, R4, 0x2, R51 ;  /* 0x0000000204357824 */ /* 0x000fe200078e0233 */
[----:B------:R-:W-:Y:S02]  /*11a0*/  LOP3.LUT R250, R0, 0x22, RZ, 0xfc, !PT ;  /* 0x0000002200fa7812 */ /* 0x000fe400078efcff */
[----:B------:R-:W-:-:S02]  /*11b0*/  PRMT R146, RZ, 0x7610, R146 ;  /* 0x00007610ff927816 */ /* 0x000fc40000000092 */
[----:B------:R-:W-:Y:S02]  /*11c0*/  LEA.HI.X.SX32 R17, R17, R154, 0x1, P3 ;  /* 0x0000009a11117211 */ /* 0x000fe400018f0eff */
[-C--:B------:R-:W-:Y:S01]  /*11d0*/  ISETP.LT.AND P3, PT, R10, R6.reuse, P0 ;  /* 0x000000060a00720c */ /* 0x080fe20000761270 */
[----:B------:R-:W-:Y:S01]  /*11e0*/  IMAD R55, R4, 0x2, R53 ;  /* 0x0000000204377824 */ /* 0x000fe200078e0235 */
[----:B------:R-:W-:Y:S01]  /*11f0*/  ISETP.LT.AND P4, PT, R250, R6, P0 ;  /* 0x00000006fa00720c */ /* 0x000fe20000781270 */
[----:B------:R2:W3:Y:S01]  /*1200*/  @P2 LDG.E.U16 R146, desc[UR24][R16.64] ;  /* 0x0000001810922981 */ /* 0x0004e2000c1e1500 */
[-C--:B------:R-:W-:Y:S02]  /*1210*/  LEA R10, P5, R19, R116.reuse, 0x1 ;  /* 0x00000074130a7211 */ /* 0x080fe400078a08ff */
[----:B----4-:R-:W-:Y:S02]  /*1220*/  LEA R12, P2, R23, R116, 0x1 ;  /* 0x00000074170c7211 */ /* 0x010fe400078408ff */
[----:B------:R-:W-:Y:S01]  /*1230*/  LEA.HI.X.SX32 R11, R19, R154, 0x1, P5 ;  /* 0x0000009a130b7211 */ /* 0x000fe200028f0eff */
[----:B------:R-:W-:Y:S01]  /*1240*/  IMAD R19, R4, 0x4, R55 ;  /* 0x0000000404137824 */ /* 0x000fe200078e0237 */
[----:B------:R-:W-:-:S02]  /*1250*/  PRMT R134, RZ, 0x7610, R134 ;  /* 0x00007610ff867816 */ /* 0x000fc40000000086 */
[----:B------:R-:W-:Y:S01]  /*1260*/  LEA.HI.X.SX32 R13, R23, R154, 0x1, P2 ;  /* 0x0000009a170d7211 */ /* 0x000fe200010f0eff */
[----:B------:R-:W-:Y:S01]  /*1270*/  IMAD R23, R4, 0x2, R19 ;  /* 0x0000000204177824 */ /* 0x000fe200078e0213 */
[----:B------:R-:W-:Y:S02]  /*1280*/  PRMT R122, RZ, 0x7610, R122 ;  /* 0x00007610ff7a7816 */ /* 0x000fe4000000007a */
[----:B------:R-:W-:Y:S01]  /*1290*/  LOP3.LUT R247, R0, 0x28, RZ, 0xfc, !PT ;  /* 0x0000002800f77812 */ /* 0x000fe200078efcff */
[----:B------:R-:W4:Y:S01]  /*12a0*/  @P4 LDG.E.U16 R134, desc[UR24][R12.64] ;  /* 0x000000180c864981 */ /* 0x000f22000c1e1500 */
[C---:B------:R-:W-:Y:S02]  /*12b0*/  IMAD R57, R4.reuse, 0x2, R23 ;  /* 0x0000000204397824 */ /* 0x040fe400078e0217 */
[----:B------:R-:W-:Y:S01]  /*12c0*/  ISETP.LT.AND P4, PT, R247, R6, P0 ;  /* 0x00000006f700720c */ /* 0x000fe20000781270 */
[----:B------:R1:W3:Y:S01]  /*12d0*/  @P3 LDG.E.U16 R122, desc[UR24][R10.64] ;  /* 0x000000180a7a3981 */ /* 0x0002e2000c1e1500 */
[-C--:B0-----:R-:W-:Y:S01]  /*12e0*/  LEA R14, P3, R33, R116.reuse, 0x1 ;  /* 0x00000074210e7211 */ /* 0x081fe200078608ff */
[----:B------:R-:W-:Y:S01]  /*12f0*/  IMAD R109, R4, 0x2, R57 ;  /* 0x00000002046d7824 */ /* 0x000fe200078e0239 */
[----:B--2---:R-:W-:-:S02]  /*1300*/  LEA R16, P5, R47, R116, 0x1 ;  /* 0x000000742f107211 */ /* 0x004fc400078a08ff */
[-C--:B------:R-:W-:Y:S01]  /*1310*/  LEA.HI.X.SX32 R15, R33, R154.reuse, 0x1, P3 ;  /* 0x0000009a210f7211 */ /* 0x080fe200018f0eff */
[----:B------:R-:W-:Y:S01]  /*1320*/  IMAD R33, R4, 0x2, R109 ;  /* 0x0000000204217824 */ /* 0x000fe200078e026d */
[----:B------:R-:W-:Y:S02]  /*1330*/  PRMT R147, RZ, 0x7610, R147 ;  /* 0x00007610ff937816 */ /* 0x000fe40000000093 */
[----:B------:R-:W-:Y:S02]  /*1340*/  LOP3.LUT R244, R0, 0x30, RZ, 0xfc, !PT ;  /* 0x0000003000f47812 */ /* 0x000fe400078efcff */
[----:B------:R-:W-:Y:S01]  /*1350*/  LEA.HI.X.SX32 R17, R47, R154, 0x1, P5 ;  /* 0x0000009a2f117211 */ /* 0x000fe200028f0eff */
[----:B------:R-:W-:Y:S01]  /*1360*/  IMAD R47, R4, 0x2, R33 ;  /* 0x00000002042f7824 */ /* 0x000fe200078e0221 */
[----:B------:R-:W-:Y:S01]  /*1370*/  ISETP.LT.AND P2, PT, R244, R6, P0 ;  /* 0x00000006f400720c */ /* 0x000fe20000741270 */
[----:B------:R0:W2:Y:S01]  /*1380*/  @P4 LDG.E.U16 R147, desc[UR24][R14.64] ;  /* 0x000000180e934981 */ /* 0x0000a2000c1e1500 */
[----:B------:R-:W-:Y:S01]  /*1390*/  LOP3.LUT R246, R0, 0x2a, RZ, 0xfc, !PT ;  /* 0x0000002a00f67812 */ /* 0x000fe200078efcff */
[----:B------:R-:W-:Y:S01]  /*13a0*/  IMAD R59, R4, 0x2, R47 ;  /* 0x00000002043b7824 */ /* 0x000fe200078e022f */
[----:B-1----:R-:W-:-:S02]  /*13b0*/  LEA R10, P4, R39, R116, 0x1 ;  /* 0x00000074270a7211 */ /* 0x002fc400078808ff */
[----:B------:R-:W-:Y:S02]  /*13c0*/  ISETP.LT.AND P3, PT, R246, R6, P0 ;  /* 0x00000006f600720c */ /* 0x000fe40000761270 */
[----:B------:R-:W-:Y:S01]  /*13d0*/  LEA.HI.X.SX32 R11, R39, R154, 0x1, P4 ;  /* 0x0000009a270b7211 */ /* 0x000fe200020f0eff */
[----:B------:R-:W-:Y:S01]  /*13e0*/  IMAD R39, R4, 0x4, R59 ;  /* 0x0000000404277824 */ /* 0x000fe200078e023b */
[----:B------:R-:W-:Y:S02]  /*13f0*/  PRMT R148, RZ, 0x7610, R148 ;  /* 0x00007610ff947816 */ /* 0x000fe40000000094 */
[----:B------:R-:W-:Y:S01]  /*1400*/  LOP3.LUT R243, R0, 0x32, RZ, 0xfc, !PT ;  /* 0x0000003200f37812 */ /* 0x000fe200078efcff */
[----:B------:R-:W-:Y:S01]  /*1410*/  IMAD R61, R4, 0x2, R39 ;  /* 0x00000002043d7824 */ /* 0x000fe200078e0227 */
[----:B------:R-:W-:Y:S02]  /*1420*/  PRMT R133, RZ, 0x7610, R133 ;  /* 0x00007610ff857816 */ /* 0x000fe40000000085 */
[----:B------:R-:W2:Y:S01]  /*1430*/  @P2 LDG.E.U16 R148, desc[UR24][R16.64] ;  /* 0x0000001810942981 */ /* 0x000ea2000c1e1500 */
[----:B------:R-:W-:Y:S01]  /*1440*/  LOP3.LUT R240, R0, 0x38, RZ, 0xfc, !PT ;  /* 0x0000003800f07812 */ /* 0x000fe200078efcff */
[----:B------:R-:W-:Y:S01]  /*1450*/  IMAD R63, R4, 0x2, R61 ;  /* 0x00000002043f7824 */ /* 0x000fe200078e023d */
[-C--:B------:R-:W-:Y:S01]  /*1460*/  ISETP.LT.AND P2, PT, R243, R6.reuse, P0 ;  /* 0x00000006f300720c */ /* 0x080fe20000741270 */
[----:B------:R1:W2:Y:S01]  /*1470*/  @P3 LDG.E.U16 R133, desc[UR24][R10.64] ;  /* 0x000000180a853981 */ /* 0x0002a2000c1e1500 */
[----:B------:R-:W-:Y:S01]  /*1480*/  ISETP.LT.AND P3, PT, R240, R6, P0 ;  /* 0x00000006f000720c */ /* 0x000fe20000761270 */
[----:B------:R-:W-:Y:S01]  /*1490*/  IMAD R105, R4, 0x2, R63 ;  /* 0x0000000204697824 */ /* 0x000fe200078e023f */
[----:B------:R-:W-:-:S02]  /*14a0*/  LEA R12, P4, R7, R116, 0x1 ;  /* 0x00000074070c7211 */ /* 0x000fc400078808ff */
[----:B------:R-:W-:Y:S02]  /*14b0*/  PRMT R132, RZ, 0x7610, R132 ;  /* 0x00007610ff847816 */ /* 0x000fe40000000084 */
[----:B0-----:R-:W-:Y:S02]  /*14c0*/  LEA R14, P5, R51, R116, 0x1 ;  /* 0x00000074330e7211 */ /* 0x001fe400078a08ff */
[-C--:B------:R-:W-:Y:S01]  /*14d0*/  LEA.HI.X.SX32 R13, R7, R154.reuse, 0x1, P4 ;  /* 0x0000009a070d7211 */ /* 0x080fe200020f0eff */
[----:B------:R-:W-:Y:S01]  /*14e0*/  IMAD R7, R4, 0x2, R105 ;  /* 0x0000000204077824 */ /* 0x000fe200078e0269 */
[----:B------:R-:W-:Y:S02]  /*14f0*/  LOP3.LUT R237, R0, 0x40, RZ, 0xfc, !PT ;  /* 0x0000004000ed7812 */ /* 0x000fe400078efcff */
[----:B------:R-:W-:Y:S01]  /*1500*/  PRMT R149, RZ, 0x7610, R149 ;  /* 0x00007610ff957816 */ /* 0x000fe20000000095 */
[----:B------:R-:W2:Y:S01]  /*1510*/  @P2 LDG.E.U16 R132, desc[UR24][R12.64] ;  /* 0x000000180c842981 */ /* 0x000ea2000c1e1500 */
[----:B------:R-:W-:Y:S01]  /*1520*/  LEA.HI.X.SX32 R15, R51, R154, 0x1, P5 ;  /* 0x0000009a330f7211 */ /* 0x000fe200028f0eff */
[----:B------:R-:W-:Y:S01]  /*1530*/  IMAD R51, R4, 0x2, R7 ;  /* 0x0000000204337824 */ /* 0x000fe200078e0207 */
[----:B------:R-:W-:-:S03]  /*1540*/  ISETP.LT.AND P2, PT, R237, R6, P0 ;  /* 0x00000006ed00720c */ /* 0x000fc60000741270 */
[----:B------:R0:W2:Y:S01]  /*1550*/  @P3 LDG.E.U16 R149, desc[UR24][R14.64] ;  /* 0x000000180e953981 */ /* 0x0000a2000c1e1500 */
[----:B------:R-:W-:Y:S01]  /*1560*/  IMAD R65, R4, 0x2, R51 ;  /* 0x0000000204417824 */ /* 0x000fe200078e0233 */
[C---:B-1----:R-:W-:Y:S02]  /*1570*/  LEA R10, P3, R19.reuse, R116, 0x1 ;  /* 0x00000074130a7211 */ /* 0x042fe400078608ff */
[----:B------:R-:W-:Y:S01]  /*1580*/  LOP3.LUT R217, R0, 0x50, RZ, 0xfc, !PT ;  /* 0x0000005000d97812 */ /* 0x000fe200078efcff */
[C---:B------:R-:W-:Y:S01]  /*1590*/  IMAD R17, R4.reuse, 0x4, R65 ;  /* 0x0000000404117824 */ /* 0x040fe200078e0241 */
[----:B------:R-:W-:Y:S02]  /*15a0*/  PRMT R142, RZ, 0x7610, R142 ;  /* 0x00007610ff8e7816 */ /* 0x000fe4000000008e */
[----:B------:R-:W-:Y:S01]  /*15b0*/  LEA.HI.X.SX32 R11, R19, R154, 0x1, P3 ;  /* 0x0000009a130b7211 */ /* 0x000fe200018f0eff */
[----:B------:R-:W-:Y:S01]  /*15c0*/  IMAD R67, R4, 0x2, R17 ;  /* 0x0000000204437824 */ /* 0x000fe200078e0211 */
[----:B------:R-:W-:-:S03]  /*15d0*/  ISETP.LT.AND P4, PT, R217, R6, P0 ;  /* 0x00000006d900720c */ /* 0x000fc60000781270 */
[----:B------:R1:W2:Y:S01]  /*15e0*/  @P2 LDG.E.U16 R142, desc[UR24][R10.64] ;  /* 0x000000180a8e2981 */ /* 0x0002a2000c1e1500 */
[C---:B0-----:R-:W-:Y:S01]  /*15f0*/  LEA R14, P2, R39.reuse, R116, 0x1 ;  /* 0x00000074270e7211 */ /* 0x041fe200078408ff */
[C---:B------:R-:W-:Y:S01]  /*1600*/  IMAD R69, R4.reuse, 0x2, R67 ;  /* 0x0000000204457824 */ /* 0x040fe200078e0243 */
[----:B------:R-:W-:Y:S02]  /*1610*/  PRMT R141, RZ, 0x7610, R141 ;  /* 0x00007610ff8d7816 */ /* 0x000fe4000000008d */
[----:B------:R-:W-:Y:S01]  /*1620*/  LEA.HI.X.SX32 R15, R39, R154, 0x1, P2 ;  /* 0x0000009a270f7211 */ /* 0x000fe200010f0eff */
[----:B------:R-:W-:Y:S01]  /*1630*/  IMAD R107, R4, 0x2, R69 ;  /* 0x00000002046b7824 */ /* 0x000fe200078e0245 */
[C---:B------:R-:W-:Y:S02]  /*1640*/  LOP3.LUT R213, R0.reuse, 0x58, RZ, 0xfc, !PT ;  /* 0x0000005800d57812 */ /* 0x040fe400078efcff */
[----:B------:R-:W-:Y:S01]  /*1650*/  LOP3.LUT R233, R0, 0x48, RZ, 0xfc, !PT ;  /* 0x0000004800e97812 */ /* 0x000fe200078efcff */
[----:B------:R0:W2:Y:S01]  /*1660*/  @P4 LDG.E.U16 R141, desc[UR24][R14.64] ;  /* 0x000000180e8d4981 */ /* 0x0000a2000c1e1500 */
[----:B------:R-:W-:Y:S01]  /*1670*/  LEA R12, P5, R33, R116, 0x1 ;  /* 0x00000074210c7211 */ /* 0x000fe200078a08ff */
[----:B------:R-:W-:Y:S01]  /*1680*/  IMAD R19, R4, 0x2, R107 ;  /* 0x0000000204137824 */ /* 0x000fe200078e026b */
[----:B------:R-:W-:-:S02]  /*1690*/  ISETP.LT.AND P4, PT, R213, R6, P0 ;  /* 0x00000006d500720c */ /* 0x000fc40000781270 */
[----:B------:R-:W-:Y:S02]  /*16a0*/  ISETP.LT.AND P3, PT, R233, R6, P0 ;  /* 0x00000006e900720c */ /* 0x000fe40000761270 */
[----:B------:R-:W-:Y:S01]  /*16b0*/  LEA.HI.X.SX32 R13, R33, R154, 0x1, P5 ;  /* 0x0000009a210d7211 */ /* 0x000fe200028f0eff */
[----:B------:R-:W-:Y:S01]  /*16c0*/  IMAD R33, R4, 0x2, R19 ;  /* 0x0000000204217824 */ /* 0x000fe200078e0213 */
[----:B-1----:R-:W-:Y:S02]  /*16d0*/  LEA R10, P2, R7, R116, 0x1 ;  /* 0x00000074070a7211 */ /* 0x002fe400078408ff */
[----:B------:R-:W-:Y:S01]  /*16e0*/  LOP3.LUT R202, R0, 0x68, RZ, 0xfc, !PT ;  /* 0x0000006800ca7812 */ /* 0x000fe200078efcff */
[----:B------:R-:W-:Y:S01]  /*16f0*/  IMAD R71, R4, 0x2, R33 ;  /* 0x0000000204477824 */ /* 0x000fe200078e0221 */
[----:B------:R-:W-:Y:S02]  /*1700*/  PRMT R138, RZ, 0x7610, R138 ;  /* 0x00007610ff8a7816 */ /* 0x000fe4000000008a */
[----:B------:R-:W-:-:S02]  /*1710*/  PRMT R135, RZ, 0x7610, R135 ;  /* 0x00007610ff877816 */ /* 0x000fc40000000087 */
[----:B------:R-:W-:Y:S01]  /*1720*/  LEA.HI.X.SX32 R11, R7, R154, 0x1, P2 ;  /* 0x0000009a070b7211 */ /* 0x000fe200010f0eff */
[----:B------:R-:W-:Y:S01]  /*1730*/  IMAD R7, R4, 0x4, R71 ;  /* 0x0000000404077824 */ /* 0x000fe200078e0247 */
[----:B------:R-:W-:Y:S02]  /*1740*/  ISETP.LT.AND P2, PT, R202, R6, P0 ;  /* 0x00000006ca00720c */ /* 0x000fe40000741270 */
[----:B------:R-:W-:Y:S01]  /*1750*/  LOP3.LUT R209, R0, 0x60, RZ, 0xfc, !PT ;  /* 0x0000006000d17812 */ /* 0x000fe200078efcff */
[----:B------:R-:W2:Y:S01]  /*1760*/  @P4 LDG.E.U16 R138, desc[UR24][R10.64] ;  /* 0x000000180a8a4981 */ /* 0x000ea2000c1e1500 */
[----:B0-----:R-:W-:Y:S01]  /*1770*/  LEA R14, P4, R19, R116, 0x1 ;  /* 0x00000074130e7211 */ /* 0x001fe200078808ff */
[----:B------:R-:W-:Y:S02]  /*1780*/  IMAD R39, R4, 0x2, R7 ;  /* 0x0000000204277824 */ /* 0x000fe400078e0207 */
[----:B------:R0:W2:Y:S01]  /*1790*/  @P3 LDG.E.U16 R135, desc[UR24][R12.64] ;  /* 0x000000180c873981 */ /* 0x0000a2000c1e1500 */
[----:B------:R-:W-:-:S02]  /*17a0*/  ISETP.LT.AND P3, PT, R209, R6, P0 ;  /* 0x00000006d100720c */ /* 0x000fc40000761270 */
[----:B------:R-:W-:Y:S02]  /*17b0*/  LOP3.LUT R203, R0, 0x70, RZ, 0xfc, !PT ;  /* 0x0000007000cb7812 */ /* 0x000fe400078efcff */
[----:B------:R-:W-:Y:S01]  /*17c0*/  PRMT R140, RZ, 0x7610, R140 ;  /* 0x00007610ff8c7816 */ /* 0x000fe2000000008c */
[C---:B------:R-:W-:Y:S01]  /*17d0*/  IMAD R73, R4.reuse, 0x2, R39 ;  /* 0x0000000204497824 */ /* 0x040fe200078e0227 */
[----:B------:R-:W-:Y:S02]  /*17e0*/  LEA.HI.X.SX32 R15, R19, R154, 0x1, P4 ;  /* 0x0000009a130f7211 */ /* 0x000fe400020f0eff */
[C---:B0-----:R-:W-:Y:S01]  /*17f0*/  LEA R12, P5, R17.reuse, R116, 0x1 ;  /* 0x00000074110c7211 */ /* 0x041fe200078a08ff */
[----:B------:R-:W-:Y:S01]  /*1800*/  IMAD R103, R4, 0x2, R73 ;  /* 0x0000000204677824 */ /* 0x000fe200078e0249 */
[----:B------:R-:W-:Y:S01]  /*1810*/  PRMT R136, RZ, 0x7610, R136 ;  /* 0x00007610ff887816 */ /* 0x000fe20000000088 */
[----:B------:R-:W2:Y:S01]  /*1820*/  @P2 LDG.E.U16 R140, desc[UR24][R14.64] ;  /* 0x000000180e8c2981 */ /* 0x000ea2000c1e1500 */
[----:B------:R-:W-:-:S02]  /*1830*/  LEA.HI.X.SX32 R13, R17, R154, 0x1, P5 ;  /* 0x0000009a110d7211 */ /* 0x000fc400028f0eff */
[----:B------:R-:W-:Y:S02]  /*1840*/  ISETP.LT.AND P5, PT, R203, R6, P0 ;  /* 0x00000006cb00720c */ /* 0x000fe400007a1270 */
[----:B------:R-:W-:Y:S01]  /*1850*/  LOP3.LUT R211, R0, 0x78, RZ, 0xfc, !PT ;  /* 0x0000007800d37812 */ /* 0x000fe200078efcff */
[----:B------:R-:W-:Y:S01]  /*1860*/  IMAD R75, R4, 0x2, R103 ;  /* 0x00000002044b7824 */ /* 0x000fe200078e0267 */
[----:B------:R-:W-:Y:S01]  /*1870*/  LEA R16, P2, R7, R116, 0x1 ;  /* 0x0000007407107211 */ /* 0x000fe200078408ff */
[----:B------:R0:W2:Y:S01]  /*1880*/  @P3 LDG.E.U16 R136, desc[UR24][R12.64] ;  /* 0x000000180c883981 */ /* 0x0000a2000c1e1500 */
[----:B------:R-:W-:Y:S02]  /*1890*/  LOP3.LUT R239, R0, 0x3a, RZ, 0xfc, !PT ;  /* 0x0000003a00ef7812 */ /* 0x000fe400078efcff */
[----:B------:R-:W-:Y:S02]  /*18a0*/  PRMT R139, RZ, 0x7610, R139 ;  /* 0x00007610ff8b7816 */ /* 0x000fe4000000008b */
[----:B------:R-:W-:-:S02]  /*18b0*/  ISETP.LT.AND P4, PT, R211, R6, P0 ;  /* 0x00000006d300720c */ /* 0x000fc40000781270 */
[----:B------:R-:W-:Y:S02]  /*18c0*/  LEA.HI.X.SX32 R17, R7, R154, 0x1, P2 ;  /* 0x0000009a07117211 */ /* 0x000fe400010f0eff */
[----:B------:R-:W-:Y:S02]  /*18d0*/  ISETP.LT.AND P3, PT, R239, R6, P0 ;  /* 0x00000006ef00720c */ /* 0x000fe40000761270 */
[-C--:B------:R-:W-:Y:S01]  /*18e0*/  LEA R18, P6, R75, R116.reuse, 0x1 ;  /* 0x000000744b127211 */ /* 0x080fe200078c08ff */
[----:B------:R1:W2:Y:S01]  /*18f0*/  @P5 LDG.E.U16 R139, desc[UR24][R16.64] ;  /* 0x00000018108b5981 */ /* 0x0002a2000c1e1500 */
[----:B------:R-:W-:Y:S02]  /*1900*/  LOP3.LUT R236, R0, 0x42, RZ, 0xfc, !PT ;  /* 0x0000004200ec7812 */ /* 0x000fe400078efcff */
[----:B------:R-:W-:Y:S02]  /*1910*/  LEA R10, P5, R53, R116, 0x1 ;  /* 0x00000074350a7211 */ /* 0x000fe400078a08ff */
[----:B------:R-:W-:-:S02]  /*1920*/  PRMT R123, RZ, 0x7610, R123 ;  /* 0x00007610ff7b7816 */ /* 0x000fc4000000007b */
[----:B------:R-:W-:Y:S02]  /*1930*/  LEA.HI.X.SX32 R19, R75, R154, 0x1, P6 ;  /* 0x0000009a4b137211 */ /* 0x000fe400030f0eff */
[----:B------:R-:W-:Y:S02]  /*1940*/  PRMT R131, RZ, 0x7610, R131 ;  /* 0x00007610ff837816 */ /* 0x000fe40000000083 */
[----:B------:R-:W-:Y:S01]  /*1950*/  ISETP.LT.AND P2, PT, R236, R6, P0 ;  /* 0x00000006ec00720c */ /* 0x000fe20000741270 */
[----:B------:R-:W2:Y:S01]  /*1960*/  @P4 LDG.E.U16 R123, desc[UR24][R18.64] ;  /* 0x00000018127b4981 */ /* 0x000ea2000c1e1500 */
[----:B------:R-:W-:Y:S02]  /*1970*/  LEA.HI.X.SX32 R11, R53, R154, 0x1, P5 ;  /* 0x0000009a350b7211 */ /* 0x000fe400028f0eff */
[----:B------:R-:W-:Y:S02]  /*1980*/  LOP3.LUT R232, R0, 0x4a, RZ, 0xfc, !PT ;  /* 0x0000004a00e87812 */ /* 0x000fe400078efcff */
[----:B0-----:R-:W-:Y:S01]  /*1990*/  LEA R12, P4, R23, R116, 0x1 ;  /* 0x00000074170c7211 */ /* 0x001fe200078808ff */
[----:B------:R0:W2:Y:S01]  /*19a0*/  @P3 LDG.E.U16 R131, desc[UR24][R10.64] ;  /* 0x000000180a833981 */ /* 0x0000a2000c1e1500 */
[----:B------:R-:W-:-:S02]  /*19b0*/  ISETP.LT.AND P3, PT, R232, R6, P0 ;  /* 0x00000006e800720c */ /* 0x000fc40000761270 */
[----:B------:R-:W-:Y:S02]  /*19c0*/  PRMT R130, RZ, 0x7610, R130 ;  /* 0x00007610ff827816 */ /* 0x000fe40000000082 */
[----:B------:R-:W-:Y:S02]  /*19d0*/  LEA.HI.X.SX32 R13, R23, R154, 0x1, P4 ;  /* 0x0000009a170d7211 */ /* 0x000fe400020f0eff */
[----:B------:R-:W-:Y:S02]  /*19e0*/  LOP3.LUT R216, R0, 0x52, RZ, 0xfc, !PT ;  /* 0x0000005200d87812 */ /* 0x000fe400078efcff */
[----:B------:R-:W-:Y:S01]  /*19f0*/  LEA R14, P4, R47, R116, 0x1 ;  /* 0x000000742f0e7211 */ /* 0x000fe200078808ff */
[----:B------:R0:W2:Y:S01]  /*1a00*/  @P2 LDG.E.U16 R130, desc[UR24][R12.64] ;  /* 0x000000180c822981 */ /* 0x0000a2000c1e1500 */
[----:B------:R-:W-:Y:S02]  /*1a10*/  PRMT R129, RZ, 0x7610, R129 ;  /* 0x00007610ff817816 */ /* 0x000fe40000000081 */
[----:B------:R-:W-:-:S02]  /*1a20*/  ISETP.LT.AND P2, PT, R216, R6, P0 ;  /* 0x00000006d800720c */ /* 0x000fc40000741270 */
[C---:B------:R-:W-:Y:S02]  /*1a30*/  LOP3.LUT R212, R0.reuse, 0x5a, RZ, 0xfc, !PT ;  /* 0x0000005a00d47812 */ /* 0x040fe400078efcff */
[----:B------:R-:W-:Y:S02]  /*1a40*/  LEA.HI.X.SX32 R15, R47, R154, 0x1, P4 ;  /* 0x0000009a2f0f7211 */ /* 0x000fe400020f0eff */
[----:B------:R-:W-:Y:S02]  /*1a50*/  LOP3.LUT R208, R0, 0x62, RZ, 0xfc, !PT ;  /* 0x0000006200d07812 */ /* 0x000fe400078efcff */
[----:B-1----:R-:W-:Y:S01]  /*1a60*/  LEA R16, P5, R61, R116, 0x1 ;  /* 0x000000743d107211 */ /* 0x002fe200078a08ff */
[----:B------:R1:W2:Y:S01]  /*1a70*/  @P3 LDG.E.U16 R129, desc[UR24][R14.64] ;  /* 0x000000180e813981 */ /* 0x0002a2000c1e1500 */
[-C--:B------:R-:W-:Y:S02]  /*1a80*/  ISETP.LT.AND P4, PT, R212, R6.reuse, P0 ;  /* 0x00000006d400720c */ /* 0x080fe40000781270 */
[----:B------:R-:W-:-:S02]  /*1a90*/  ISETP.LT.AND P3, PT, R208, R6, P0 ;  /* 0x00000006d000720c */ /* 0x000fc40000761270 */
[----:B------:R-:W-:Y:S02]  /*1aa0*/  PRMT R128, RZ, 0x7610, R128 ;  /* 0x00007610ff807816 */ /* 0x000fe40000000080 */
[----:B------:R-:W-:Y:S02]  /*1ab0*/  LEA.HI.X.SX32 R17, R61, R154, 0x1, P5 ;  /* 0x0000009a3d117211 */ /* 0x000fe400028f0eff */
[-C--:B0-----:R-:W-:Y:S02]  /*1ac0*/  LEA R10, P5, R51, R116.reuse, 0x1 ;  /* 0x00000074330a7211 */ /* 0x081fe400078a08ff */
[----:B------:R-:W-:Y:S01]  /*1ad0*/  LOP3.LUT R204, R0, 0x6a, RZ, 0xfc, !PT ;  /* 0x0000006a00cc7812 */ /* 0x000fe200078efcff */
[----:B------:R0:W2:Y:S01]  /*1ae0*/  @P2 LDG.E.U16 R128, desc[UR24][R16.64] ;  /* 0x0000001810802981 */ /* 0x0000a2000c1e1500 */
[----:B------:R-:W-:Y:S02]  /*1af0*/  LEA R12, P6, R67, R116, 0x1 ;  /* 0x00000074430c7211 */ /* 0x000fe400078c08ff */
[----:B------:R-:W-:-:S02]  /*1b00*/  PRMT R127, RZ, 0x7610, R127 ;  /* 0x00007610ff7f7816 */ /* 0x000fc4000000007f */
[----:B------:R-:W-:Y:S02]  /*1b10*/  LEA.HI.X.SX32 R11, R51, R154, 0x1, P5 ;  /* 0x0000009a330b7211 */ /* 0x000fe400028f0eff */
[----:B------:R-:W-:Y:S02]  /*1b20*/  PRMT R126, RZ, 0x7610, R126 ;  /* 0x00007610ff7e7816 */ /* 0x000fe4000000007e */
[----:B------:R-:W-:Y:S01]  /*1b30*/  ISETP.LT.AND P2, PT, R204, R6, P0 ;  /* 0x00000006cc00720c */ /* 0x000fe20000741270 */
[----:B------:R0:W2:Y:S01]  /*1b40*/  @P4 LDG.E.U16 R127, desc[UR24][R10.64] ;  /* 0x000000180a7f4981 */ /* 0x0000a2000c1e1500 */
[----:B------:R-:W-:Y:S02]  /*1b50*/  LEA.HI.X.SX32 R13, R67, R154, 0x1, P6 ;  /* 0x0000009a430d7211 */ /* 0x000fe400030f0eff */
[C---:B------:R-:W-:Y:S02]  /*1b60*/  LOP3.LUT R201, R0.reuse, 0x72, RZ, 0xfc, !PT ;  /* 0x0000007200c97812 */ /* 0x040fe400078efcff */
[----:B-1----:R-:W-:Y:S01]  /*1b70*/  LEA R14, P4, R33, R116, 0x1 ;  /* 0x00000074210e7211 */ /* 0x002fe200078808ff */
[----:B------:R1:W2:Y:S01]  /*1b80*/  @P3 LDG.E.U16 R126, desc[UR24][R12.64] ;  /* 0x000000180c7e3981 */ /* 0x0002a2000c1e1500 */
[----:B------:R-:W-:-:S02]  /*1b90*/  LOP3.LUT R219, R0, 0x7a, RZ, 0xfc, !PT ;  /* 0x0000007a00db7812 */ /* 0x000fc400078efcff */
[----:B------:R-:W-:Y:S02]  /*1ba0*/  ISETP.LT.AND P3, PT, R201, R6, P0 ;  /* 0x00000006c900720c */ /* 0x000fe40000761270 */
[----:B------:R-:W-:Y:S01]  /*1bb0*/  PRMT R125, RZ, 0x7610, R125 ;  /* 0x00007610ff7d7816 */ /* 0x000fe2000000007d */
[----:B------:R-:W-:Y:S01]  /*1bc0*/  IMAD R75, R4, 0x2, R75 ;  /* 0x00000002044b7824 */ /* 0x000fe200078e024b */
[----:B------:R-:W-:Y:S02]  /*1bd0*/  LEA.HI.X.SX32 R15, R33, R154, 0x1, P4 ;  /* 0x0000009a210f7211 */ /* 0x000fe400020f0eff */
[----:B------:R-:W-:Y:S02]  /*1be0*/  ISETP.LT.AND P4, PT, R219, R6, P0 ;  /* 0x00000006db00720c */ /* 0x000fe40000781270 */
[----:B0-----:R-:W-:Y:S01]  /*1bf0*/  LEA R16, P5, R39, R116, 0x1 ;  /* 0x0000007427107211 */ /* 0x001fe200078a08ff */
[----:B------:R0:W2:Y:S01]  /*1c00*/  @P2 LDG.E.U16 R125, desc[UR24][R14.64] ;  /* 0x000000180e7d2981 */ /* 0x0000a2000c1e1500 */
[----:B------:R-:W-:-:S02]  /*1c10*/  PRMT R124, RZ, 0x7610, R124 ;  /* 0x00007610ff7c7816 */ /* 0x000fc4000000007c */
[----:B------:R-:W-:Y:S02]  /*1c20*/  LEA R18, P2, R75, R116, 0x1 ;  /* 0x000000744b127211 */ /* 0x000fe400078408ff */
[-C--:B------:R-:W-:Y:S02]  /*1c30*/  LEA.HI.X.SX32 R17, R39, R154.reuse, 0x1, P5 ;  /* 0x0000009a27117211 */ /* 0x080fe400028f0eff */
[C---:B------:R-:W-:Y:S02]  /*1c40*/  LOP3.LUT R32, R0.reuse, 0xa, RZ, 0xfc, !PT ;  /* 0x0000000a00207812 */ /* 0x040fe400078efcff */
[----:B------:R-:W-:Y:S01]  /*1c50*/  PRMT R10, RZ, 0x7610, R10 ;  /* 0x00007610ff0a7816 */ /* 0x000fe2000000000a */
[----:B------:R0:W2:Y:S01]  /*1c60*/  @P3 LDG.E.U16 R124, desc[UR24][R16.64] ;  /* 0x00000018107c3981 */ /* 0x0000a2000c1e1500 */
[----:B------:R-:W-:Y:S02]  /*1c70*/  LEA.HI.X.SX32 R19, R75, R154, 0x1, P2 ;  /* 0x0000009a4b137211 */ /* 0x000fe400010f0eff */
[----:B------:R-:W-:-:S02]  /*1c80*/  LOP3.LUT R30, R0, 0x12, RZ, 0xfc, !PT ;  /* 0x00000012001e7812 */ /* 0x000fc400078efcff */
[-C--:B------:R-:W-:Y:S01]  /*1c90*/  ISETP.LT.AND P3, PT, R32, R6.reuse, P0 ;  /* 0x000000062000720c */ /* 0x080fe20000761270 */
[----:B------:R-:W2:Y:S01]  /*1ca0*/  @P4 LDG.E.U16 R10, desc[UR24][R18.64] ;  /* 0x00000018120a4981 */ /* 0x000ea2000c1e1500 */
[----:B------:R-:W-:Y:S02]  /*1cb0*/  ISETP.LT.AND P2, PT, R30, R6, P0 ;  /* 0x000000061e00720c */ /* 0x000fe40000741270 */
[-C--:B-1----:R-:W-:Y:S02]  /*1cc0*/  LEA R12, P4, R121, R116.reuse, 0x1 ;  /* 0x00000074790c7211 */ /* 0x082fe400078808ff */
[----:B------:R-:W-:Y:S02]  /*1cd0*/  LOP3.LUT R252, R0, 0x1c, RZ, 0xfc, !PT ;  /* 0x0000001c00fc7812 */ /* 0x000fe400078efcff */
[----:B------:R-:W-:Y:S02]  /*1ce0*/  PRMT R24, RZ, 0x7610, R24 ;  /* 0x00007610ff187816 */ /* 0x000fe40000000018 */
[----:B0-----:R-:W-:-:S02]  /*1cf0*/  LEA R14, P5, R120, R116, 0x1 ;  /* 0x00000074780e7211 */ /* 0x001fc400078a08ff */
[----:B------:R-:W-:Y:S02]  /*1d00*/  LEA.HI.X.SX32 R13, R121, R154, 0x1, P4 ;  /* 0x0000009a790d7211 */ /* 0x000fe400020f0eff */
[----:B------:R-:W-:Y:S02]  /*1d10*/  LOP3.LUT R249, R0, 0x24, RZ, 0xfc, !PT ;  /* 0x0000002400f97812 */ /* 0x000fe400078efcff */
[----:B------:R-:W-:Y:S01]  /*1d20*/  ISETP.LT.AND P4, PT, R252, R6, P0 ;  /* 0x00000006fc00720c */ /* 0x000fe20000781270 */
[----:B------:R-:W2:Y:S01]  /*1d30*/  @P3 LDG.E.U16 R24, desc[UR24][R12.64] ;  /* 0x000000180c183981 */ /* 0x000ea2000c1e1500 */
[----:B------:R-:W-:Y:S02]  /*1d40*/  PRMT R23, RZ, 0x7610, R23 ;  /* 0x00007610ff177816 */ /* 0x000fe40000000017 */
[----:B------:R-:W-:Y:S02]  /*1d50*/  LEA.HI.X.SX32 R15, R120, R154, 0x1, P5 ;  /* 0x0000009a780f7211 */ /* 0x000fe400028f0eff */
[----:B------:R-:W-:-:S02]  /*1d60*/  ISETP.LT.AND P3, PT, R249, R6, P0 ;  /* 0x00000006f900720c */ /* 0x000fc40000761270 */
[-C--:B------:R-:W-:Y:S01]  /*1d70*/  LEA R16, P5, R21, R116.reuse, 0x1 ;  /* 0x0000007415107211 */ /* 0x080fe200078a08ff */
[----:B------:R0:W2:Y:S01]  /*1d80*/  @P2 LDG.E.U16 R23, desc[UR24][R14.64] ;  /* 0x000000180e172981 */ /* 0x0000a2000c1e1500 */
[----:B------:R-:W-:Y:S02]  /*1d90*/  PRMT R22, RZ, 0x7610, R22 ;  /* 0x00007610ff167816 */ /* 0x000fe40000000016 */
[----:B------:R-:W-:Y:S02]  /*1da0*/  LEA R30, P2, R31, R116, 0x1 ;  /* 0x000000741f1e7211 */ /* 0x000fe400078408ff */
[-C--:B------:R-:W-:Y:S02]  /*1db0*/  LEA.HI.X.SX32 R17, R21, R154.reuse, 0x1, P5 ;  /* 0x0000009a15117211 */ /* 0x080fe400028f0eff */
[----:B------:R-:W-:Y:S02]  /*1dc0*/  LOP3.LUT R245, R0, 0x2c, RZ, 0xfc, !PT ;  /* 0x0000002c00f57812 */ /* 0x000fe400078efcff */
[----:B------:R-:W-:Y:S01]  /*1dd0*/  PRMT R21, RZ, 0x7610, R21 ;  /* 0x00007610ff157816 */ /* 0x000fe20000000015 */
[----:B------:R1:W2:Y:S01]  /*1de0*/  @P4 LDG.E.U16 R22, desc[UR24][R16.64] ;  /* 0x0000001810164981 */ /* 0x0002a2000c1e1500 */
[----:B------:R-:W-:-:S02]  /*1df0*/  LEA.HI.X.SX32 R31, R31, R154, 0x1, P2 ;  /* 0x0000009a1f1f7211 */ /* 0x000fc400010f0eff */
[----:B------:R-:W-:Y:S02]  /*1e00*/  LOP3.LUT R242, R0, 0x34, RZ, 0xfc, !PT ;  /* 0x0000003400f27812 */ /* 0x000fe400078efcff */
[-C--:B------:R-:W-:Y:S01]  /*1e10*/  ISETP.LT.AND P4, PT, R245, R6.reuse, P0 ;  /* 0x00000006f500720c */ /* 0x080fe20000781270 */
[----:B------:R-:W2:Y:S01]  /*1e20*/  @P3 LDG.E.U16 R21, desc[UR24][R30.64] ;  /* 0x000000181e153981 */ /* 0x000ea2000c1e1500 */
[----:B------:R-:W-:Y:S02]  /*1e30*/  ISETP.LT.AND P2, PT, R242, R6, P0 ;  /* 0x00000006f200720c */ /* 0x000fe40000741270 */
[----:B0-----:R-:W-:Y:S02]  /*1e40*/  LEA R14, P3, R41, R116, 0x1 ;  /* 0x00000074290e7211 */ /* 0x001fe400078608ff */
[----:B------:R-:W-:Y:S02]  /*1e50*/  LOP3.LUT R238, R0, 0x3c, RZ, 0xfc, !PT ;  /* 0x0000003c00ee7812 */ /* 0x000fe400078efcff */
[----:B------:R-:W-:-:S02]  /*1e60*/  PRMT R20, RZ, 0x7610, R20 ;  /* 0x00007610ff147816 */ /* 0x000fc40000000014 */
[----:B------:R-:W-:Y:S02]  /*1e70*/  LEA R32, P5, R49, R116, 0x1 ;  /* 0x0000007431207211 */ /* 0x000fe400078a08ff */
[----:B------:R-:W-:Y:S02]  /*1e80*/  LEA.HI.X.SX32 R15, R41, R154, 0x1, P3 ;  /* 0x0000009a290f7211 */ /* 0x000fe400018f0eff */
[----:B------:R-:W-:Y:S02]  /*1e90*/  LOP3.LUT R235, R0, 0x44, RZ, 0xfc, !PT ;  /* 0x0000004400eb7812 */ /* 0x000fe400078efcff */
[----:B------:R-:W-:Y:S01]  /*1ea0*/  ISETP.LT.AND P3, PT, R238, R6, P0 ;  /* 0x00000006ee00720c */ /* 0x000fe20000761270 */
[----:B------:R-:W2:Y:S01]  /*1eb0*/  @P4 LDG.E.U16 R20, desc[UR24][R14.64] ;  /* 0x000000180e144981 */ /* 0x000ea2000c1e1500 */
[----:B------:R-:W-:Y:S02]  /*1ec0*/  PRMT R19, RZ, 0x7610, R19 ;  /* 0x00007610ff137816 */ /* 0x000fe40000000013 */
[----:B------:R-:W-:-:S02]  /*1ed0*/  LEA.HI.X.SX32 R33, R49, R154, 0x1, P5 ;  /* 0x0000009a31217211 */ /* 0x000fc400028f0eff */
[----:B------:R-:W-:Y:S02]  /*1ee0*/  ISETP.LT.AND P4, PT, R235, R6, P0 ;  /* 0x00000006eb00720c */ /* 0x000fe40000781270 */
[-C--:B------:R-:W-:Y:S01]  /*1ef0*/  LEA R12, P5, R55, R116.reuse, 0x1 ;  /* 0x00000074370c7211 */ /* 0x080fe200078a08ff */
[----:B------:R0:W2:Y:S01]  /*1f00*/  @P2 LDG.E.U16 R19, desc[UR24][R32.64] ;  /* 0x0000001820132981 */ /* 0x0000a2000c1e1500 */
[----:B------:R-:W-:Y:S02]  /*1f10*/  PRMT R18, RZ, 0x7610, R18 ;  /* 0x00007610ff127816 */ /* 0x000fe40000000012 */
[----:B------:R-:W-:Y:S02]  /*1f20*/  LEA R38, P2, R57, R116, 0x1 ;  /* 0x0000007439267211 */ /* 0x000fe400078408ff */
[----:B------:R-:W-:Y:S02]  /*1f30*/  LEA.HI.X.SX32 R13, R55, R154, 0x1, P5 ;  /* 0x0000009a370d7211 */ /* 0x000fe400028f0eff */
[----:B------:R-:W-:-:S02]  /*1f40*/  LOP3.LUT R221, R0, 0x4c, RZ, 0xfc, !PT ;  /* 0x0000004c00dd7812 */ /* 0x000fc400078efcff */
[----:B-1----:R-:W-:Y:S01]  /*1f50*/  PRMT R17, RZ, 0x7610, R17 ;  /* 0x00007610ff117816 */ /* 0x002fe20000000011 */
[----:B------:R-:W2:Y:S01]  /*1f60*/  @P3 LDG.E.U16 R18, desc[UR24][R12.64] ;  /* 0x000000180c123981 */ /* 0x000ea2000c1e1500 */
[----:B------:R-:W-:Y:S02]  /*1f70*/  LEA.HI.X.SX32 R39, R57, R154, 0x1, P2 ;  /* 0x0000009a39277211 */ /* 0x000fe400010f0eff */
[----:B------:R-:W-:Y:S02]  /*1f80*/  LOP3.LUT R215, R0, 0x54, RZ, 0xfc, !PT ;  /* 0x0000005400d77812 */ /* 0x000fe400078efcff */
[-C--:B------:R-:W-:Y:S01]  /*1f90*/  ISETP.LT.AND P3, PT, R221, R6.reuse, P0 ;  /* 0x00000006dd00720c */ /* 0x080fe20000761270 */
[----:B------:R1:W2:Y:S01]  /*1fa0*/  @P4 LDG.E.U16 R17, desc[UR24][R38.64] ;  /* 0x0000001826114981 */ /* 0x0002a2000c1e1500 */
[----:B------:R-:W-:Y:S02]  /*1fb0*/  ISETP.LT.AND P2, PT, R215, R6, P0 ;  /* 0x00000006d700720c */ /* 0x000fe40000741270 */
[----:B0-----:R-:W-:-:S02]  /*1fc0*/  LEA R32, P4, R59, R116, 0x1 ;  /* 0x000000743b207211 */ /* 0x001fc400078808ff */
[----:B------:R-:W-:Y:S02]  /*1fd0*/  PRMT R16, RZ, 0x7610, R16 ;  /* 0x00007610ff107816 */ /* 0x000fe40000000010 */
[----:B------:R-:W-:Y:S02]  /*1fe0*/  LEA R30, P5, R63, R116, 0x1 ;  /* 0x000000743f1e7211 */ /* 0x000fe400078a08ff */
[----:B------:R-:W-:Y:S02]  /*1ff0*/  LEA.HI.X.SX32 R33, R59, R154, 0x1, P4 ;  /* 0x0000009a3b217211 */ /* 0x000fe400020f0eff */
[C---:B------:R-:W-:Y:S02]  /*2000*/  LOP3.LUT R207, R0.reuse, 0x64, RZ, 0xfc, !PT ;  /* 0x0000006400cf7812 */ /* 0x040fe400078efcff */
[----:B------:R-:W-:Y:S01]  /*2010*/  LOP3.LUT R210, R0, 0x5c, RZ, 0xfc, !PT ;  /* 0x0000005c00d27812 */ /* 0x000fe200078efcff */
[----:B------:R-:W2:Y:S01]  /*2020*/  @P3 LDG.E.U16 R16, desc[UR24][R32.64] ;  /* 0x0000001820103981 */ /* 0x000ea2000c1e1500 */
[----:B------:R-:W-:-:S02]  /*2030*/  PRMT R15, RZ, 0x7610, R15 ;  /* 0x00007610ff0f7816 */ /* 0x000fc4000000000f */
[----:B------:R-:W-:Y:S02]  /*2040*/  LEA.HI.X.SX32 R31, R63, R154, 0x1, P5 ;  /* 0x0000009a3f1f7211 */ /* 0x000fe400028f0eff */
[-C--:B------:R-:W-:Y:S02]  /*2050*/  ISETP.LT.AND P3, PT, R207, R6.reuse, P0 ;  /* 0x00000006cf00720c */ /* 0x080fe40000761270 */
[----:B------:R-:W-:Y:S01]  /*2060*/  ISETP.LT.AND P4, PT, R210, R6, P0 ;  /* 0x00000006d200720c */ /* 0x000fe20000781270 */
[----:B------:R0:W2:Y:S01]  /*2070*/  @P2 LDG.E.U16 R15, desc[UR24][R30.64] ;  /* 0x000000181e0f2981 */ /* 0x0000a2000c1e1500 */
[-C--:B------:R-:W-:Y:S02]  /*2080*/  LEA R40, P2, R69, R116.reuse, 0x1 ;  /* 0x0000007445287211 */ /* 0x080fe400078408ff */
[----:B-1----:R-:W-:Y:S02]  /*2090*/  LEA R38, P5, R65, R116, 0x1 ;  /* 0x0000007441267211 */ /* 0x002fe400078a08ff */
[----:B------:R-:W-:-:S02]  /*20a0*/  PRMT R13, RZ, 0x7610, R13 ;  /* 0x00007610ff0d7816 */ /* 0x000fc4000000000d */
[C---:B------:R-:W-:Y:S02]  /*20b0*/  LOP3.LUT R206, R0.reuse, 0x6c, RZ, 0xfc, !PT ;  /* 0x0000006c00ce7812 */ /* 0x040fe400078efcff */
[----:B------:R-:W-:Y:S02]  /*20c0*/  PRMT R14, RZ, 0x7610, R14 ;  /* 0x00007610ff0e7816 */ /* 0x000fe4000000000e */
[-C--:B------:R-:W-:Y:S02]  /*20d0*/  LEA.HI.X.SX32 R41, R69, R154.reuse, 0x1, P2 ;  /* 0x0000009a45297211 */ /* 0x080fe400010f0eff */
[----:B------:R-:W-:Y:S02]  /*20e0*/  LEA.HI.X.SX32 R39, R65, R154, 0x1, P5 ;  /* 0x0000009a41277211 */ /* 0x000fe400028f0eff */
[----:B------:R-:W-:Y:S01]  /*20f0*/  LOP3.LUT R199, R0, 0x74, RZ, 0xfc, !PT ;  /* 0x0000007400c77812 */ /* 0x000fe200078efcff */
[----:B------:R-:W2:Y:S01]  /*2100*/  @P3 LDG.E.U16 R13, desc[UR24][R40.64] ;  /* 0x00000018280d3981 */ /* 0x000ea2000c1e1500 */
[----:B------:R-:W-:-:S02]  /*2110*/  ISETP.LT.AND P2, PT, R206, R6, P0 ;  /* 0x00000006ce00720c */ /* 0x000fc40000741270 */
[----:B0-----:R-:W-:Y:S01]  /*2120*/  LEA R30, P3, R71, R116, 0x1 ;  /* 0x00000074471e7211 */ /* 0x001fe200078608ff */
[----:B------:R0:W2:Y:S01]  /*2130*/  @P4 LDG.E.U16 R14, desc[UR24][R38.64] ;  /* 0x00000018260e4981 */ /* 0x0000a2000c1e1500 */
[----:B------:R-:W-:Y:S02]  /*2140*/  ISETP.LT.AND P4, PT, R199, R6, P0 ;  /* 0x00000006c700720c */ /* 0x000fe40000781270 */
[----:B------:R-:W-:Y:S02]  /*2150*/  PRMT R12, RZ, 0x7610, R12 ;  /* 0x00007610ff0c7816 */ /* 0x000fe4000000000c */
[----:B------:R-:W-:Y:S02]  /*2160*/  LEA.HI.X.SX32 R31, R71, R154, 0x1, P3 ;  /* 0x0000009a471f7211 */ /* 0x000fe400018f0eff */
[----:B------:R-:W-:Y:S02]  /*2170*/  LEA R32, P5, R73, R116, 0x1 ;  /* 0x0000007449207211 */ /* 0x000fe400078a08ff */
[----:B------:R-:W-:Y:S01]  /*2180*/  ISETP.GT.U32.AND P3, PT, R2, R45, PT ;  /* 0x0000002d0200720c */ /* 0x000fe20003f64070 */
[----:B------:R1:W2:Y:S01]  /*2190*/  @P2 LDG.E.U16 R12, desc[UR24][R30.64] ;  /* 0x000000181e0c2981 */ /* 0x0002a2000c1e1500 */
[----:B------:R-:W-:-:S02]  /*21a0*/  LOP3.LUT R44, R66, 0x3, R26, 0xfe, !PT ;  /* 0x00000003422c7812 */ /* 0x000fc400078efe1a */
[----:B------:R-:W-:Y:S02]  /*21b0*/  PRMT R11, RZ, 0x7610, R11 ;  /* 0x00007610ff0b7816 */ /* 0x000fe4000000000b */
[----:B------:R-:W-:Y:S02]  /*21c0*/  LEA.HI.X.SX32 R33, R73, R154, 0x1, P5 ;  /* 0x0000009a49217211 */ /* 0x000fe400028f0eff */
[----:B------:R-:W-:Y:S02]  /*21d0*/  LOP3.LUT R218, R0, 0x7c, RZ, 0xfc, !PT ;  /* 0x0000007c00da7812 */ /* 0x000fe400078efcff */
[----:B------:R-:W-:Y:S01]  /*21e0*/  ISETP.GT.U32.AND P2, PT, R2, R43, PT ;  /* 0x0000002b0200720c */ /* 0x000fe20003f44070 */
[----:B------:R3:W2:Y:S01]  /*21f0*/  @P4 LDG.E.U16 R11, desc[UR24][R32.64] ;  /* 0x00000018200b4981 */ /* 0x0006a2000c1e1500 */
[----:B0-----:R-:W-:Y:S01]  /*2200*/  IABS R39, R44 ;  /* 0x0000002c00277213 */ /* 0x001fe20000000000 */
[----:B------:R-:W-:Y:S01]  /*2210*/  IMAD R75, R4, 0x2, R75 ;  /* 0x00000002044b7824 */ /* 0x000fe200078e024b */
[----:B------:R-:W-:Y:S01]  /*2220*/  ISETP.LT.AND P4, PT, R218, R6, P0 ;  /* 0x00000006da00720c */ /* 0x000fe20000781270 */
[----:B------:R-:W-:-:S02]  /*2230*/  @!P3 IMAD.IADD R45, R45, 0x1, -R2 ;  /* 0x000000012d2db824 */ /* 0x000fc400078e0a02 */
[----:B------:R-:W-:Y:S01]  /*2240*/  IMAD.HI.U32 R7, R8, R39, RZ ;  /* 0x0000002708077227 */ /* 0x000fe200078e00ff */
[----:B-1----:R-:W-:Y:S02]  /*2250*/  LEA R30, P3, R75, R116, 0x1 ;  /* 0x000000744b1e7211 */ /* 0x002fe400078608ff */
[----:B------:R-:W-:Y:S01]  /*2260*/  LOP3.LUT R38, R66, 0x4, R26, 0xfe, !PT ;  /* 0x0000000442267812 */ /* 0x000fe200078efe1a */
[--C-:B------:R-:W-:Y:S01]  /*2270*/  IMAD.MOV R36, RZ, RZ, -R7.reuse ;  /* 0x000000ffff247224 */ /* 0x100fe200078e0a07 */
[----:B------:R-:W-:Y:S01]  /*2280*/  PRMT R7, RZ, 0x7610, R7 ;  /* 0x00007610ff077816 */ /* 0x000fe20000000007 */
[----:B------:R-:W-:Y:S01]  /*2290*/  @!P2 IMAD.IADD R43, R43, 0x1, -R2 ;  /* 0x000000012b2ba824 */ /* 0x000fe200078e0a02 */
[----:B------:R-:W-:Y:S02]  /*22a0*/  LEA.HI.X.SX32 R31, R75, R154, 0x1, P3 ;  /* 0x0000009a4b1f7211 */ /* 0x000fe400018f0eff */
[----:B---3--:R-:W-:Y:S02]  /*22b0*/  IABS R33, R38 ;  /* 0x0000002600217213 */ /* 0x008fe40000000000 */
[C---:B------:R-:W-:Y:S01]  /*22c0*/  ISETP.GT.U32.AND P6, PT, R2.reuse, R35, PT ;  /* 0x000000230200720c */ /* 0x040fe20003fc4070 */
[----:B------:R0:W3:Y:S01]  /*22d0*/  @P4 LDG.E.U16 R7, desc[UR24][R30.64] ;  /* 0x000000181e074981 */ /* 0x0000e2000c1e1500 */
[----:B------:R-:W-:Y:S01]  /*22e0*/  ISETP.GT.U32.AND P4, PT, R2, R43, PT ;  /* 0x0000002b0200720c */ /* 0x000fe20003f84070 */
[----:B------:R-:W-:Y:S01]  /*22f0*/  IMAD.HI.U32 R32, R8, R33, RZ ;  /* 0x0000002108207227 */ /* 0x000fe200078e00ff */
[----:B------:R-:W-:-:S03]  /*2300*/  ISETP.GE.AND P3, PT, R28, RZ, PT ;  /* 0x000000ff1c00720c */ /* 0x000fc60003f66270 */
[----:B------:R-:W-:Y:S02]  /*2310*/  IMAD.MOV R32, RZ, RZ, -R32 ;  /* 0x000000ffff207224 */ /* 0x000fe400078e0a20 */
[C---:B------:R-:W-:Y:S02]  /*2320*/  IMAD R28, R2.reuse, R36, R39 ;  /* 0x00000024021c7224 */ /* 0x040fe400078e0227 */
[C---:B------:R-:W-:Y:S02]  /*2330*/  IMAD R33, R2.reuse, R32, R33 ;  /* 0x0000002002217224 */ /* 0x040fe400078e0221 */
[--C-:B------:R-:W-:Y:S01]  /*2340*/  @!P6 IMAD.IADD R35, R35, 0x1, -R2.reuse ;  /* 0x000000012323e824 */ /* 0x100fe200078e0a02 */
[C---:B------:R-:W-:Y:S01]  /*2350*/  ISETP.GT.U32.AND P6, PT, R2.reuse, R28, PT ;  /* 0x0000001c0200720c */ /* 0x040fe20003fc4070 */
[----:B------:R-:W-:Y:S01]  /*2360*/  @!P4 IMAD.IADD R43, R43, 0x1, -R2 ;  /* 0x000000012b2bc824 */ /* 0x000fe200078e0a02 */
[C---:B------:R-:W-:Y:S02]  /*2370*/  ISETP.GT.U32.AND P5, PT, R2.reuse, R45, PT ;  /* 0x0000002d0200720c */ /* 0x040fe40003fa4070 */
[----:B------:R-:W-:-:S02]  /*2380*/  ISETP.GT.U32.AND P4, PT, R2, R33, PT ;  /* 0x000000210200720c */ /* 0x000fc40003f84070 */
[----:B------:R-:W-:Y:S02]  /*2390*/  ISETP.GE.AND P2, PT, R42, RZ, PT ;  /* 0x000000ff2a00720c */ /* 0x000fe40003f46270 */
[----:B------:R-:W-:-:S04]  /*23a0*/  LOP3.LUT R36, R66, 0x5, R26, 0xfe, !PT ;  /* 0x0000000542247812 */ /* 0x000fc800078efe1a */
[----:B0-----:R-:W-:Y:S01]  /*23b0*/  IABS R31, R36 ;  /* 0x00000024001f7213 */ /* 0x001fe20000000000 */
[--C-:B------:R-:W-:Y:S02]  /*23c0*/  @!P6 IMAD.IADD R28, R28, 0x1, -R2.reuse ;  /* 0x000000011c1ce824 */ /* 0x100fe400078e0a02 */
[--C-:B------:R-:W-:Y:S01]  /*23d0*/  @!P5 IMAD.IADD R45, R45, 0x1, -R2.reuse ;  /* 0x000000012d2dd824 */ /* 0x100fe200078e0a02 */
[C---:B------:R-:W-:Y:S01]  /*23e0*/  ISETP.GT.U32.AND P5, PT, R2.reuse, R35, PT ;  /* 0x000000230200720c */ /* 0x040fe20003fa4070 */
[----:B------:R-:W-:Y:S01]  /*23f0*/  @!P4 IMAD.IADD R33, R33, 0x1, -R2 ;  /* 0x000000012121c824 */ /* 0x000fe200078e0a02 */
[----:B------:R-:W-:Y:S01]  /*2400*/  ISETP.GT.U32.AND P6, PT, R2, R28, PT ;  /* 0x0000001c0200720c */ /* 0x000fe20003fc4070 */
[----:B------:R-:W-:Y:S01]  /*2410*/  IMAD.HI.U32 R30, R8, R31, RZ ;  /* 0x0000001f081e7227 */ /* 0x000fe200078e00ff */
[C-C-:B------:R-:W-:Y:S02]  /*2420*/  LOP3.LUT R40, R66.reuse, 0x6, R26.reuse, 0xfe, !PT ;  /* 0x0000000642287812 */ /* 0x140fe400078efe1a */
[----:B------:R-:W-:Y:S01]  /*2430*/  LOP3.LUT R42, R66, 0x7, R26, 0xfe, !PT ;  /* 0x00000007422a7812 */ /* 0x000fe200078efe1a */
[----:B------:R-:W-:Y:S01]  /*2440*/  @!P2 IMAD.MOV R43, RZ, RZ, -R43 ;  /* 0x000000ffff2ba224 */ /* 0x000fe200078e0a2b */
[----:B------:R-:W-:Y:S01]  /*2450*/  ISETP.GT.U32.AND P2, PT, R2, R33, PT ;  /* 0x000000210200720c */ /* 0x000fe20003f44070 */
[----:B------:R-:W-:Y:S01]  /*2460*/  IMAD.MOV R30, RZ, RZ, -R30 ;  /* 0x000000ffff1e7224 */ /* 0x000fe200078e0a1e */
[----:B------:R-:W-:-:S02]  /*2470*/  IABS R39, R40 ;  /* 0x0000002800277213 */ /* 0x000fc40000000000 */
[----:B------:R-:W-:Y:S01]  /*2480*/  IABS R41, R42 ;  /* 0x0000002a00297213 */ /* 0x000fe20000000000 */
[----:B------:R-:W-:Y:S01]  /*2490*/  IMAD R31, R2, R30, R31 ;  /* 0x0000001e021f7224 */ /* 0x000fe200078e021f */
[----:B------:R-:W-:Y:S01]  /*24a0*/  ISETP.GE.AND P4, PT, R38, RZ, PT ;  /* 0x000000ff2600720c */ /* 0x000fe20003f86270 */
[----:B------:R-:W-:Y:S01]  /*24b0*/  @!P3 IMAD.MOV R45, RZ, RZ, -R45 ;  /* 0x000000ffff2db224 */ /* 0x000fe200078e0a2d */
[----:B------:R-:W-:Y:S01]  /*24c0*/  ISETP.GE.AND P3, PT, R34, RZ, PT ;  /* 0x000000ff2200720c */ /* 0x000fe20003f66270 */
[----:B------:R-:W-:-:S04]  /*24d0*/  IMAD.HI.U32 R30, R8, R39, RZ ;  /* 0x00000027081e7227 */ /* 0x000fc800078e00ff */
[----:B------:R-:W-:Y:S01]  /*24e0*/  @!P5 IMAD.IADD R35, R35, 0x1, -R2 ;  /* 0x000000012323d824 */ /* 0x000fe200078e0a02 */
[----:B------:R-:W-:Y:S01]  /*24f0*/  ISETP.GE.AND P5, PT, R44, RZ, PT ;  /* 0x000000ff2c00720c */ /* 0x000fe20003fa6270 */
[----:B------:R-:W-:-:S04]  /*2500*/  IMAD.HI.U32 R34, R8, R41, RZ ;  /* 0x0000002908227227 */ /* 0x000fc800078e00ff */
[----:B------:R-:W-:Y:S01]  /*2510*/  @!P6 IMAD.IADD R28, R28, 0x1, -R2 ;  /* 0x000000011c1ce824 */ /* 0x000fe200078e0a02 */
[C---:B------:R-:W-:Y:S01]  /*2520*/  ISETP.GT.U32.AND P6, PT, R2.reuse, R31, PT ;  /* 0x0000001f0200720c */ /* 0x040fe20003fc4070 */
[----:B------:R-:W-:Y:S02]  /*2530*/  IMAD.MOV R30, RZ, RZ, -R30 ;  /* 0x000000ffff1e7224 */ /* 0x000fe400078e0a1e */
[----:B------:R-:W-:Y:S02]  /*2540*/  IMAD.MOV R34, RZ, RZ, -R34 ;  /* 0x000000ffff227224 */ /* 0x000fe400078e0a22 */
[----:B------:R-:W-:Y:S02]  /*2550*/  @!P2 IMAD.IADD R33, R33, 0x1, -R2 ;  /* 0x000000012121a824 */ /* 0x000fe400078e0a02 */
[C---:B------:R-:W-:Y:S02]  /*2560*/  IMAD R32, R2.reuse, R30, R39 ;  /* 0x0000001e02207224 */ /* 0x040fe400078e0227 */
[----:B------:R-:W-:-:S02]  /*2570*/  IMAD R39, R2, R34, R41 ;  /* 0x0000002202277224 */ /* 0x000fc400078e0229 */
[----:B------:R-:W-:Y:S01]  /*2580*/  IMAD.MOV.U32 R30, RZ, RZ, R33 ;  /* 0x000000ffff1e7224 */ /* 0x000fe200078e0021 */
[C---:B------:R-:W-:Y:S01]  /*2590*/  ISETP.GT.U32.AND P2, PT, R2.reuse, R32, PT ;  /* 0x000000200200720c */ /* 0x040fe20003f44070 */
[----:B------:R-:W-:Y:S02]  /*25a0*/  @!P5 IMAD.MOV R28, RZ, RZ, -R28 ;  /* 0x000000ffff1cd224 */ /* 0x000fe400078e0a1c */
[----:B------:R-:W-:Y:S01]  /*25b0*/  @!P4 IMAD.MOV R30, RZ, RZ, -R30 ;  /* 0x000000ffff1ec224 */ /* 0x000fe200078e0a1e */
[----:B------:R-:W-:Y:S01]  /*25c0*/  ISETP.GT.U32.AND P4, PT, R2, R39, PT ;  /* 0x000000270200720c */ /* 0x000fe20003f84070 */
[----:B------:R-:W-:Y:S01]  /*25d0*/  @!P6 IMAD.IADD R31, R31, 0x1, -R2 ;  /* 0x000000011f1fe824 */ /* 0x000fe200078e0a02 */
[----:B------:R-:W-:Y:S02]  /*25e0*/  ISETP.GE.AND P5, PT, R40, RZ, PT ;  /* 0x000000ff2800720c */ /* 0x000fe40003fa6270 */
[----:B------:R-:W-:Y:S02]  /*25f0*/  LOP3.LUT R40, R66, 0x8, R26, 0xfe, !PT ;  /* 0x0000000842287812 */ /* 0x000fe400078efe1a */
[----:B------:R-:W-:-:S02]  /*2600*/  ISETP.GT.U32.AND P6, PT, R2, R31, PT ;  /* 0x0000001f0200720c */ /* 0x000fc40003fc4070 */
[----:B------:R-:W-:Y:S01]  /*2610*/  IABS R41, R40 ;  /* 0x0000002800297213 */ /* 0x000fe20000000000 */
[----:B------:R-:W-:Y:S01]  /*2620*/  @!P3 IMAD.MOV R35, RZ, RZ, -R35 ;  /* 0x000000ffff23b224 */ /* 0x000fe200078e0a23 */
[--C-:B------:R-:W-:Y:S02]  /*2630*/  LOP3.LUT R44, R66, 0x9, R26.reuse, 0xfe, !PT ;  /* 0x00000009422c7812 */ /* 0x100fe400078efe1a */
[----:B------:R-:W-:Y:S01]  /*2640*/  ISETP.GE.AND P3, PT, R36, RZ, PT ;  /* 0x000000ff2400720c */ /* 0x000fe20003f66270 */
[----:B------:R-:W-:Y:S01]  /*2650*/  IMAD.HI.U32 R33, R8, R41, RZ ;  /* 0x0000002908217227 */ /* 0x000fe200078e00ff */
[C-C-:B------:R-:W-:Y:S02]  /*2660*/  LOP3.LUT R48, R66.reuse, 0xb, R26.reuse, 0xfe, !PT ;  /* 0x0000000b42307812 */ /* 0x140fe400078efe1a */
[----:B------:R-:W-:Y:S01]  /*2670*/  LOP3.LUT R46, R66, 0xa, R26, 0xfe, !PT ;  /* 0x0000000a422e7812 */ /* 0x000fe200078efe1a */
[--C-:B------:R-:W-:Y:S01]  /*2680*/  @!P2 IMAD.IADD R32, R32, 0x1, -R2.reuse ;  /* 0x000000012020a824 */ /* 0x100fe200078e0a02 */
[----:B------:R-:W-:Y:S01]  /*2690*/  IABS R47, R44 ;  /* 0x0000002c002f7213 */ /* 0x000fe20000000000 */
[----:B------:R-:W-:Y:S01]  /*26a0*/  @!P4 IMAD.IADD R39, R39, 0x1, -R2 ;  /* 0x000000012727c824 */ /* 0x000fe200078e0a02 */
[----:B------:R-:W-:Y:S01]  /*26b0*/  IABS R36, R48 ;  /* 0x0000003000247213 */ /* 0x000fe20000000000 */
[----:B------:R-:W-:Y:S01]  /*26c0*/  IMAD.MOV R34, RZ, RZ, -R33 ;  /* 0x000000ffff227224 */ /* 0x000fe200078e0a21 */
[----:B------:R-:W-:Y:S01]  /*26d0*/  IABS R49, R46 ;  /* 0x0000002e00317213 */ /* 0x000fe20000000000 */
[----:B------:R-:W-:Y:S01]  /*26e0*/  IMAD.HI.U32 R33, R8, R47, RZ ;  /* 0x0000002f08217227 */ /* 0x000fe200078e00ff */
[----:B------:R-:W-:-:S02]  /*26f0*/  ISETP.GT.U32.AND P2, PT, R2, R32, PT ;  /* 0x000000200200720c */ /* 0x000fc40003f44070 */
[C---:B------:R-:W-:Y:S01]  /*2700*/  ISETP.GT.U32.AND P4, PT, R2.reuse, R39, PT ;  /* 0x000000270200720c */ /* 0x040fe20003f84070 */
[----:B------:R-:W-:Y:S02]  /*2710*/  @!P6 IMAD.IADD R31, R31, 0x1, -R2 ;  /* 0x000000011f1fe824 */ /* 0x000fe400078e0a02 */
[----:B------:R-:W-:Y:S02]  /*2720*/  IMAD R34, R2, R34, R41 ;  /* 0x0000002202227224 */ /* 0x000fe400078e0229 */
[----:B------:R-:W-:Y:S02]  /*2730*/  IMAD.MOV.U32 R41, RZ, RZ, R36 ;  /* 0x000000ffff297224 */ /* 0x000fe400078e0024 */
[----:B------:R-:W-:Y:S01]  /*2740*/  IMAD.HI.U32 R36, R8, R49, RZ ;  /* 0x0000003108247227 */ /* 0x000fe200078e00ff */
[----:B------:R-:W-:-:S03]  /*2750*/  ISETP.GE.AND P6, PT, R42, RZ, PT ;  /* 0x000000ff2a00720c */ /* 0x000fc60003fc6270 */
[----:B------:R-:W-:Y:S02]  /*2760*/  IMAD.MOV R38, RZ, RZ, -R33 ;  /* 0x000000ffff267224 */ /* 0x000fe400078e0a21 */
[----:B------:R-:W-:Y:S01]  /*2770*/  @!P3 IMAD.MOV R31, RZ, RZ, -R31 ;  /* 0x000000ffff1fb224 */ /* 0x000fe200078e0a1f */
[----:B------:R-:W-:Y:S01]  /*2780*/  ISETP.GE.AND P3, PT, R40, RZ, PT ;  /* 0x000000ff2800720c */ /* 0x000fe20003f66270 */
[----:B------:R-:W-:-:S04]  /*2790*/  IMAD.HI.U32 R33, R8, R41, RZ ;  /* 0x0000002908217227 */ /* 0x000fc800078e00ff */
[----:B------:R-:W-:Y:S02]  /*27a0*/  IMAD.MOV R40, RZ, RZ, -R36 ;  /* 0x000000ffff287224 */ /* 0x000fe400078e0a24 */
[----:B------:R-:W-:Y:S02]  /*27b0*/  IMAD R36, R2, R38, R47 ;  /* 0x0000002602247224 */ /* 0x000fe400078e022f */
[----:B------:R-:W-:Y:S02]  /*27c0*/  IMAD.MOV R33, RZ, RZ, -R33 ;  /* 0x000000ffff217224 */ /* 0x000fe400078e0a21 */
[--C-:B------:R-:W-:Y:S02]  /*27d0*/  @!P2 IMAD.IADD R32, R32, 0x1, -R2.reuse ;  /* 0x000000012020a824 */ /* 0x100fe400078e0a02 */
[C---:B------:R-:W-:Y:S02]  /*27e0*/  IMAD R38, R2.reuse, R40, R49 ;  /* 0x0000002802267224 */ /* 0x040fe400078e0231 */
[----:B------:R-:W-:Y:S01]  /*27f0*/  @!P4 IMAD.IADD R39, R39, 0x1, -R2 ;  /* 0x000000012727c824 */ /* 0x000fe200078e0a02 */
[C---:B------:R-:W-:Y:S01]  /*2800*/  ISETP.GT.U32.AND P4, PT, R2.reuse, R36, PT ;  /* 0x000000240200720c */ /* 0x040fe20003f84070 */
[C---:B------:R-:W-:Y:S01]  /*2810*/  IMAD R41, R2.reuse, R33, R41 ;  /* 0x0000002102297224 */ /* 0x040fe200078e0229 */
[----:B------:R-:W-:Y:S01]  /*2820*/  ISETP.GT.U32.AND P2, PT, R2, R34, PT ;  /* 0x000000220200720c */ /* 0x000fe20003f44070 */
[----:B------:R-:W-:-:S02]  /*2830*/  IMAD.MOV.U32 R33, RZ, RZ, R39 ;  /* 0x000000ffff217224 */ /* 0x000fc400078e0027 */
[----:B------:R-:W-:Y:S01]  /*2840*/  @!P5 IMAD.MOV R32, RZ, RZ, -R32 ;  /* 0x000000ffff20d224 */ /* 0x000fe200078e0a20 */
[C---:B------:R-:W-:Y:S01]  /*2850*/  ISETP.GT.U32.AND P5, PT, R2.reuse, R38, PT ;  /* 0x000000260200720c */ /* 0x040fe20003fa4070 */
[----:B------:R-:W-:Y:S01]  /*2860*/  @!P6 IMAD.MOV R33, RZ, RZ, -R33 ;  /* 0x000000ffff21e224 */ /* 0x000fe200078e0a21 */
[----:B------:R-:W-:Y:S02]  /*2870*/  ISETP.GT.U32.AND P6, PT, R2, R41, PT ;  /* 0x000000290200720c */ /* 0x000fe40003fc4070 */
[C-C-:B------:R-:W-:Y:S02]  /*2880*/  LOP3.LUT R50, R66.reuse, 0xc, R26.reuse, 0xfe, !PT ;  /* 0x0000000c42327812 */ /* 0x140fe400078efe1a */
[----:B------:R-:W-:Y:S01]  /*2890*/  LOP3.LUT R52, R66, 0xd, R26, 0xfe, !PT ;  /* 0x0000000d42347812 */ /* 0x000fe200078efe1a */
[--C-:B------:R-:W-:Y:S01]  /*28a0*/  @!P4 IMAD.IADD R36, R36, 0x1, -R2.reuse ;  /* 0x000000012424c824 */ /* 0x100fe200078e0a02 */
[----:B------:R-:W-:Y:S01]  /*28b0*/  IABS R47, R50 ;  /* 0x00000032002f7213 */ /* 0x000fe20000000000 */
[----:B------:R-:W-:Y:S01]  /*28c0*/  @!P2 IMAD.IADD R34, R34, 0x1, -R2 ;  /* 0x000000012222a824 */ /* 0x000fe200078e0a02 */
[----:B------:R-:W-:-:S03]  /*28d0*/  IABS R49, R52 ;  /* 0x0000003400317213 */ /* 0x000fc60000000000 */
[----:B------:R-:W-:Y:S01]  /*28e0*/  @!P5 IMAD.IADD R38, R38, 0x1, -R2 ;  /* 0x000000012626d824 */ /* 0x000fe200078e0a02 */
[----:B------:R-:W-:Y:S01]  /*28f0*/  ISETP.GT.U32.AND P5, PT, R2, R36, PT ;  /* 0x000000240200720c */ /* 0x000fe20003fa4070 */
[----:B------:R-:W-:Y:S01]  /*2900*/  IMAD.HI.U32 R40, R8, R47, RZ ;  /* 0x0000002f08287227 */ /* 0x000fe200078e00ff */
[----:B------:R-:W-:-:S03]  /*2910*/  ISETP.GT.U32.AND P2, PT, R2, R34, PT ;  /* 0x000000220200720c */ /* 0x000fc60003f44070 */
[----:B------:R-:W-:Y:S01]  /*2920*/  @!P6 IMAD.IADD R41, R41, 0x1, -R2 ;  /* 0x000000012929e824 */ /* 0x000fe200078e0a02 */
[----:B------:R-:W-:Y:S01]  /*2930*/  ISETP.GT.U32.AND P6, PT, R2, R38, PT ;  /* 0x000000260200720c */ /* 0x000fe20003fc4070 */
[----:B------:R-:W-:-:S04]  /*2940*/  IMAD.HI.U32 R42, R8, R49, RZ ;  /* 0x00000031082a7227 */ /* 0x000fc800078e00ff */
[----:B------:R-:W-:Y:S01]  /*2950*/  IMAD.MOV R40, RZ, RZ, -R40 ;  /* 0x000000ffff287224 */ /* 0x000fe200078e0a28 */
[----:B------:R-:W-:Y:S01]  /*2960*/  ISETP.GE.AND P4, PT, R46, RZ, PT ;  /* 0x000000ff2e00720c */ /* 0x000fe20003f86270 */
[----:B------:R-:W-:Y:S01]  /*2970*/  IMAD.MOV R42, RZ, RZ, -R42 ;  /* 0x000000ffff2a7224 */ /* 0x000fe200078e0a2a */
[--C-:B------:R-:W-:Y:S01]  /*2980*/  LOP3.LUT R46, R66, 0xe, R26.reuse, 0xfe, !PT ;  /* 0x0000000e422e7812 */ /* 0x100fe200078efe1a */
[----:B------:R-:W-:Y:S01]  /*2990*/  IMAD R40, R2, R40, R47 ;  /* 0x0000002802287224 */ /* 0x000fe200078e022f */
[----:B------:R-:W-:Y:S01]  /*29a0*/  LOP3.LUT R54, R66, 0xf, R26, 0xfe, !PT ;  /* 0x0000000f42367812 */ /* 0x000fe200078efe1a */
[----:B------:R-:W-:Y:S01]  /*29b0*/  IMAD R47, R2, R42, R49 ;  /* 0x0000002a022f7224 */ /* 0x000fe200078e0231 */
[----:B------:R-:W-:Y:S01]  /*29c0*/  IABS R49, R46 ;  /* 0x0000002e00317213 */ /* 0x000fe20000000000 */
[--C-:B------:R-:W-:Y:S01]  /*29d0*/  @!P5 IMAD.IADD R36, R36, 0x1, -R2.reuse ;  /* 0x000000012424d824 */ /* 0x100fe200078e0a02 */
[----:B------:R-:W-:Y:S01]  /*29e0*/  ISETP.GT.U32.AND P5, PT, R2, R40, PT ;  /* 0x000000280200720c */ /* 0x000fe20003fa4070 */
[--C-:B------:R-:W-:Y:S01]  /*29f0*/  @!P2 IMAD.IADD R34, R34, 0x1, -R2.reuse ;  /* 0x000000012222a824 */ /* 0x100fe200078e0a02 */
[----:B------:R-:W-:Y:S01]  /*2a00*/  IABS R51, R54 ;  /* 0x0000003600337213 */ /* 0x000fe20000000000 */
[----:B------:R-:W-:Y:S01]  /*2a10*/  @!P6 IMAD.IADD R38, R38, 0x1, -R2 ;  /* 0x000000012626e824 */ /* 0x000fe200078e0a02 */
[----:B------:R-:W-:Y:S01]  /*2a20*/  ISETP.GT.U32.AND P6, PT, R2, R47, PT ;  /* 0x0000002f0200720c */ /* 0x000fe20003fc4070 */
[----:B------:R-:W-:Y:S01]  /*2a30*/  IMAD.HI.U32 R39, R8, R49, RZ ;  /* 0x0000003108277227 */ /* 0x000fe200078e00ff */
[----:B------:R-:W-:-:S03]  /*2a40*/  LOP3.LUT R56, R66, 0x10, R26, 0xfe, !PT ;  /* 0x0000001042387812 */ /* 0x000fc600078efe1a */
[----:B------:R-:W-:Y:S01]  /*2a50*/  @!P3 IMAD.MOV R34, RZ, RZ, -R34 ;  /* 0x000000ffff22b224 */ /* 0x000fe200078e0a22 */
[----:B------:R-:W-:Y:S01]  /*2a60*/  ISETP.GT.U32.AND P3, PT, R2, R41, PT ;  /* 0x000000290200720c */ /* 0x000fe20003f64070 */
[----:B------:R-:W-:Y:S01]  /*2a70*/  IMAD.HI.U32 R42, R8, R51, RZ ;  /* 0x00000033082a7227 */ /* 0x000fe200078e00ff */
[----:B------:R-:W-:-:S03]  /*2a80*/  ISETP.GE.AND P2, PT, R44, RZ, PT ;  /* 0x000000ff2c00720c */ /* 0x000fc60003f46270 */
[----:B------:R-:W-:Y:S02]  /*2a90*/  IMAD.MOV R39, RZ, RZ, -R39 ;  /* 0x000000ffff277224 */ /* 0x000fe400078e0a27 */
[----:B------:R-:W-:Y:S01]  /*2aa0*/  IMAD.MOV R44, RZ, RZ, -R42 ;  /* 0x000000ffff2c7224 */ /* 0x000fe200078e0a2a */
[----:B------:R-:W-:Y:S01]  /*2ab0*/  IABS R53, R56 ;  /* 0x0000003800357213 */ /* 0x000fe20000000000 */
[----:B------:R-:W-:Y:S02]  /*2ac0*/  IMAD R42, R2, R39, R49 ;  /* 0x00000027022a7224 */ /* 0x000fe400078e0231 */
[--C-:B------:R-:W-:Y:S02]  /*2ad0*/  @!P5 IMAD.IADD R40, R40, 0x1, -R2.reuse ;  /* 0x000000012828d824 */ /* 0x100fe400078e0a02 */
[----:B------:R-:W-:Y:S01]  /*2ae0*/  @!P6 IMAD.IADD R47, R47, 0x1, -R2 ;  /* 0x000000012f2fe824 */ /* 0x000fe200078e0a02 */
[----:B------:R-:W-:Y:S01]  /*2af0*/  ISETP.GT.U32.AND P5, PT, R2, R42, PT ;  /* 0x0000002a0200720c */ /* 0x000fe20003fa4070 */
[----:B------:R-:W-:Y:S01]  /*2b00*/  IMAD.HI.U32 R39, R8, R53, RZ ;  /* 0x0000003508277227 */ /* 0x000fe200078e00ff */
[----:B------:R-:W-:-:S02]  /*2b10*/  ISETP.GT.U32.AND P6, PT, R2, R40, PT ;  /* 0x000000280200720c */ /* 0x000fc40003fc4070 */
[----:B------:R-:W-:Y:S01]  /*2b20*/  LOP3.LUT R58, R66, 0x11, R26, 0xfe, !PT ;  /* 0x00000011423a7812 */ /* 0x000fe200078efe1a */
[----:B------:R-:W-:Y:S01]  /*2b30*/  @!P3 IMAD.IADD R41, R41, 0x1, -R2 ;  /* 0x000000012929b824 */ /* 0x000fe200078e0a02 */
[----:B------:R-:W-:Y:S01]  /*2b40*/  ISETP.GE.AND P3, PT, R48, RZ, PT ;  /* 0x000000ff3000720c */ /* 0x000fe20003f66270 */
[C---:B------:R-:W-:Y:S02]  /*2b50*/  IMAD R49, R2.reuse, R44, R51 ;  /* 0x0000002c02317224 */ /* 0x040fe400078e0233 */
[----:B------:R-:W-:Y:S01]  /*2b60*/  IMAD.MOV R51, RZ, RZ, -R39 ;  /* 0x000000ffff337224 */ /* 0x000fe200078e0a27 */
[----:B------:R-:W-:Y:S01]  /*2b70*/  IABS R55, R58 ;  /* 0x0000003a00377213 */ /* 0x000fe20000000000 */
[----:B------:R-:W-:Y:S01]  /*2b80*/  @!P2 IMAD.MOV R36, RZ, RZ, -R36 ;  /* 0x000000ffff24a224 */ /* 0x000fe200078e0a24 */
[C---:B------:R-:W-:Y:S01]  /*2b90*/  ISETP.GT.U32.AND P2, PT, R2.reuse, R47, PT ;  /* 0x0000002f0200720c */ /* 0x040fe20003f44070 */
[----:B------:R-:W-:Y:S01]  /*2ba0*/  IMAD R51, R2, R51, R53 ;  /* 0x0000003302337224 */ /* 0x000fe200078e0235 */
[----:B------:R-:W-:Y:S01]  /*2bb0*/  LOP3.LUT R48, R66, 0x12, R26, 0xfe, !PT ;  /* 0x0000001242307812 */ /* 0x000fe200078efe1a */
[----:B------:R-:W-:-:S02]  /*2bc0*/  IMAD.MOV.U32 R39, RZ, RZ, R41 ;  /* 0x000000ffff277224 */ /* 0x000fc400078e0029 */
[----:B------:R-:W-:-:S04]  /*2bd0*/  IMAD.HI.U32 R41, R8, R55, RZ ;  /* 0x0000003708297227 */ /* 0x000fc800078e00ff */
[--C-:B------:R-:W-:Y:S02]  /*2be0*/  @!P5 IMAD.IADD R42, R42, 0x1, -R2.reuse ;  /* 0x000000012a2ad824 */ /* 0x100fe400078e0a02 */
[--C-:B------:R-:W-:Y:S01]  /*2bf0*/  @!P6 IMAD.IADD R40, R40, 0x1, -R2.reuse ;  /* 0x000000012828e824 */ /* 0x100fe200078e0a02 */
[----:B------:R-:W-:Y:S02]  /*2c00*/  ISETP.GT.U32.AND P6, PT, R2, R51, PT ;  /* 0x000000330200720c */ /* 0x000fe40003fc4070 */
[----:B------:R-:W-:Y:S01]  /*2c10*/  ISETP.GE.AND P5, PT, R50, RZ, PT ;  /* 0x000000ff3200720c */ /* 0x000fe20003fa6270 */
[----:B------:R-:W-:Y:S01]  /*2c20*/  @!P3 IMAD.MOV R39, RZ, RZ, -R39 ;  /* 0x000000ffff27b224 */ /* 0x000fe200078e0a27 */
[----:B------:R-:W-:Y:S01]  /*2c30*/  IABS R44, R48 ;  /* 0x00000030002c7213 */ /* 0x000fe20000000000 */
[----:B------:R-:W-:Y:S01]  /*2c40*/  IMAD.MOV R41, RZ, RZ, -R41 ;  /* 0x000000ffff297224 */ /* 0x000fe200078e0a29 */
[----:B------:R-:W-:Y:S01]  /*2c50*/  ISETP.GT.U32.AND P3, PT, R2, R42, PT ;  /* 0x0000002a0200720c */ /* 0x000fe20003f64070 */
[----:B------:R-:W-:Y:S01]  /*2c60*/  @!P2 IMAD.IADD R47, R47, 0x1, -R2 ;  /* 0x000000012f2fa824 */ /* 0x000fe200078e0a02 */
[----:B------:R-:W-:Y:S01]  /*2c70*/  ISETP.GE.AND P2, PT, R52, RZ, PT ;  /* 0x000000ff3400720c */ /* 0x000fe20003f46270 */
[----:B------:R-:W-:-:S02]  /*2c80*/  IMAD R53, R2, R41, R55 ;  /* 0x0000002902357224 */ /* 0x000fc400078e0237 */
[----:B------:R-:W-:Y:S02]  /*2c90*/  IMAD.MOV.U32 R55, RZ, RZ, R44 ;  /* 0x000000ffff377224 */ /* 0x000fe400078e002c */
[----:B------:R-:W-:Y:S01]  /*2ca0*/  @!P4 IMAD.MOV R38, RZ, RZ, -R38 ;  /* 0x000000ffff26c224 */ /* 0x000fe200078e0a26 */
[----:B------:R-:W-:Y:S01]  /*2cb0*/  ISETP.GT.U32.AND P4, PT, R2, R49, PT ;  /* 0x000000310200720c */ /* 0x000fe20003f84070 */
[----:B------:R-:W-:Y:S01]  /*2cc0*/  IMAD.HI.U32 R41, R8, R55, RZ ;  /* 0x0000003708297227 */ /* 0x000fe200078e00ff */
[----:B------:R-:W-:-:S03]  /*2cd0*/  LOP3.LUT R50, R66, 0x13, R26, 0xfe, !PT ;  /* 0x0000001342327812 */ /* 0x000fc600078efe1a */
[----:B------:R-:W-:Y:S02]  /*2ce0*/  @!P6 IMAD.IADD R51, R51, 0x1, -R2 ;  /* 0x000000013333e824 */ /* 0x000fe400078e0a02 */
[----:B------:R-:W-:Y:S01]  /*2cf0*/  @!P5 IMAD.MOV R40, RZ, RZ, -R40 ;  /* 0x000000ffff28d224 */ /* 0x000fe200078e0a28 */
[----:B------:R-:W-:Y:S01]  /*2d00*/  ISETP.GE.AND P5, PT, R46, RZ, PT ;  /* 0x000000ff2e00720c */ /* 0x000fe20003fa6270 */
[----:B------:R-:W-:Y:S01]  /*2d10*/  IMAD.MOV R46, RZ, RZ, -R41 ;  /* 0x000000ffff2e7224 */ /* 0x000fe200078e0a29 */
[----:B------:R-:W-:Y:S01]  /*2d20*/  IABS R57, R50 ;  /* 0x0000003200397213 */ /* 0x000fe20000000000 */
[----:B------:R-:W-:Y:S01]  /*2d30*/  @!P3 IMAD.IADD R42, R42, 0x1, -R2 ;  /* 0x000000012a2ab824 */ /* 0x000fe200078e0a02 */
[C---:B------:R-:W-:Y:S01]  /*2d40*/  ISETP.GT.U32.AND P3, PT, R2.reuse, R53, PT ;  /* 0x000000350200720c */ /* 0x040fe20003f64070 */
[----:B------:R-:W-:Y:S01]  /*2d50*/  IMAD.MOV.U32 R41, RZ, RZ, R47 ;  /* 0x000000ffff297224 */ /* 0x000fe200078e002f */
[----:B------:R-:W-:Y:S01]  /*2d60*/  ISETP.GT.U32.AND P6, PT, R2, R51, PT ;  /* 0x000000330200720c */ /* 0x000fe20003fc4070 */
[----:B------:R-:W-:-:S04]  /*2d70*/  IMAD.HI.U32 R44, R8, R57, RZ ;  /* 0x00000039082c7227 */ /* 0x000fc800078e00ff */
[----:B------:R-:W-:Y:S01]  /*2d80*/  @!P2 IMAD.MOV R41, RZ, RZ, -R41 ;  /* 0x000000ffff29a224 */ /* 0x000fe200078e0a29 */
[----:B------:R-:W-:Y:S01]  /*2d90*/  ISETP.GE.AND P2, PT, R56, RZ, PT ;  /* 0x000000ff3800720c */ /* 0x000fe20003f46270 */
[----:B------:R-:W-:Y:S02]  /*2da0*/  @!P4 IMAD.IADD R49, R49, 0x1, -R2 ;  /* 0x000000013131c824 */ /* 0x000fe400078e0a02 */
[----:B------:R-:W-:Y:S02]  /*2db0*/  IMAD.MOV R44, RZ, RZ, -R44 ;  /* 0x000000ffff2c7224 */ /* 0x000fe400078e0a2c */
[C---:B------:R-:W-:Y:S01]  /*2dc0*/  IMAD R47, R2.reuse, R46, R55 ;  /* 0x0000002e022f7224 */ /* 0x040fe200078e0237 */
[----:B------:R-:W-:Y:S01]  /*2dd0*/  ISETP.GT.U32.AND P4, PT, R2, R49, PT ;  /* 0x000000310200720c */ /* 0x000fe20003f84070 */
[--C-:B------:R-:W-:Y:S02]  /*2de0*/  @!P3 IMAD.IADD R53, R53, 0x1, -R2.reuse ;  /* 0x000000013535b824 */ /* 0x100fe400078e0a02 */
[----:B------:R-:W-:-:S02]  /*2df0*/  @!P6 IMAD.IADD R51, R51, 0x1, -R2 ;  /* 0x000000013333e824 */ /* 0x000fc400078e0a02 */
[C---:B------:R-:W-:Y:S01]  /*2e00*/  IMAD R55, R2.reuse, R44, R57 ;  /* 0x0000002c02377224 */ /* 0x040fe200078e0239 */
[----:B------:R-:W-:Y:S01]  /*2e10*/  ISETP.GT.U32.AND P3, PT, R2, R53, PT ;  /* 0x000000350200720c */ /* 0x000fe20003f64070 */
[----:B------:R-:W-:-:S03]  /*2e20*/  @!P2 IMAD.MOV R51, RZ, RZ, -R51 ;  /* 0x000000ffff33a224 */ /* 0x000fc600078e0a33 */
[----:B------:R-:W-:Y:S01]  /*2e30*/  ISETP.GT.U32.AND P2, PT, R2, R55, PT ;  /* 0x000000370200720c */ /* 0x000fe20003f44070 */
[----:B------:R-:W-:Y:S01]  /*2e40*/  @!P5 IMAD.MOV R42, RZ, RZ, -R42 ;  /* 0x000000ffff2ad224 */ /* 0x000fe200078e0a2a */
[----:B------:R-:W-:Y:S01]  /*2e50*/  ISETP.GE.AND P5, PT, R58, RZ, PT ;  /* 0x000000ff3a00720c */ /* 0x000fe20003fa6270 */
[----:B------:R-:W-:Y:S01]  /*2e60*/  @!P4 IMAD.IADD R49, R49, 0x1, -R2 ;  /* 0x000000013131c824 */ /* 0x000fe200078e0a02 */
[----:B------:R-:W-:Y:S02]  /*2e70*/  ISETP.GE.AND P4, PT, R54, RZ, PT ;  /* 0x000000ff3600720c */ /* 0x000fe40003f86270 */
[----:B------:R-:W-:-:S03]  /*2e80*/  LOP3.LUT R44, R66, 0x14, R26, 0xfe, !PT ;  /* 0x00000014422c7812 */ /* 0x000fc600078efe1a */
[----:B------:R-:W-:Y:S01]  /*2e90*/  @!P3 IMAD.IADD R53, R53, 0x1, -R2 ;  /* 0x000000013535b824 */ /* 0x000fe200078e0a02 */
[----:B------:R-:W-:-:S03]  /*2ea0*/  IABS R57, R44 ;  /* 0x0000002c00397213 */ /* 0x000fc60000000000 */
[----:B------:R-:W-:Y:S02]  /*2eb0*/  @!P2 IMAD.IADD R55, R55, 0x1, -R2 ;  /* 0x000000013737a824 */ /* 0x000fe400078e0a02 */
[----:B------:R-:W-:Y:S01]  /*2ec0*/  @!P5 IMAD.MOV R53, RZ, RZ, -R53 ;  /* 0x000000ffff35d224 */ /* 0x000fe200078e0a35 */
[----:B------:R-:W-:Y:S01]  /*2ed0*/  ISETP.GE.AND P5, PT, R44, RZ, PT ;  /* 0x000000ff2c00720c */ /* 0x000fe20003fa6270 */
[----:B------:R-:W-:Y:S01]  /*2ee0*/  IMAD.HI.U32 R44, R8, R57, RZ ;  /* 0x00000039082c7227 */ /* 0x000fe200078e00ff */
[----:B------:R-:W-:-:S03]  /*2ef0*/  ISETP.GT.U32.AND P2, PT, R2, R55, PT ;  /* 0x000000370200720c */ /* 0x000fc60003f44070 */
[----:B------:R-:W-:Y:S01]  /*2f00*/  @!P4 IMAD.MOV R49, RZ, RZ, -R49 ;  /* 0x000000ffff31c224 */ /* 0x000fe200078e0a31 */
[----:B------:R-:W-:Y:S01]  /*2f10*/  ISETP.GE.AND P4, PT, R48, RZ, PT ;  /* 0x000000ff3000720c */ /* 0x000fe20003f86270 */
[----:B------:R-:W-:-:S04]  /*2f20*/  IMAD.MOV R48, RZ, RZ, -R44 ;  /* 0x000000ffff307224 */ /* 0x000fc800078e0a2c */
[----:B------:R-:W-:-:S04]  /*2f30*/  IMAD R57, R2, R48, R57 ;  /* 0x0000003002397224 */ /* 0x000fc800078e0239 */
[----:B------:R-:W-:Y:S01]  /*2f40*/  @!P2 IMAD.IADD R55, R55, 0x1, -R2 ;  /* 0x000000013737a824 */ /* 0x000fe200078e0a02 */
[----:B------:R-:W-:Y:S02]  /*2f50*/  ISETP.GT.U32.AND P2, PT, R2, R57, PT ;  /* 0x000000390200720c */ /* 0x000fe40003f44070 */
[----:B------:R-:W-:Y:S02]  /*2f60*/  ISETP.GE.AND P3, PT, R50, RZ, PT ;  /* 0x000000ff3200720c */ /* 0x000fe40003f66270 */
[C-C-:B------:R-:W-:Y:S02]  /*2f70*/  LOP3.LUT R50, R66.reuse, 0x15, R26.reuse, 0xfe, !PT ;  /* 0x0000001542327812 */ /* 0x140fe400078efe1a */
[----:B------:R-:W-:Y:S02]  /*2f80*/  LOP3.LUT R52, R66, 0x16, R26, 0xfe, !PT ;  /* 0x0000001642347812 */ /* 0x000fe400078efe1a */
[----:B------:R-:W-:Y:S02]  /*2f90*/  IABS R59, R50 ;  /* 0x00000032003b7213 */ /* 0x000fe40000000000 */
[----:B------:R-:W-:-:S03]  /*2fa0*/  IABS R61, R52 ;  /* 0x00000034003d7213 */ /* 0x000fc60000000000 */
[----:B------:R-:W-:Y:S02]  /*2fb0*/  @!P2 IMAD.IADD R57, R57, 0x1, -R2 ;  /* 0x000000013939a824 */ /* 0x000fe400078e0a02 */
[----:B------:R-:W-:Y:S01]  /*2fc0*/  IMAD.HI.U32 R46, R8, R59, RZ ;  /* 0x0000003b082e7227 */ /* 0x000fe200078e00ff */
[C---:B------:R-:W-:Y:S02]  /*2fd0*/  ISETP.GT.U32.AND P6, PT, R2.reuse, R47, PT ;  /* 0x0000002f0200720c */ /* 0x040fe40003fc4070 */
[----:B------:R-:W-:Y:S01]  /*2fe0*/  ISETP.GT.U32.AND P2, PT, R2, R57, PT ;  /* 0x000000390200720c */ /* 0x000fe20003f44070 */
[----:B------:R-:W-:-:S04]  /*2ff0*/  IMAD.HI.U32 R44, R8, R61, RZ ;  /* 0x0000003d082c7227 */ /* 0x000fc800078e00ff */
[----:B------:R-:W-:Y:S01]  /*3000*/  IMAD.MOV R46, RZ, RZ, -R46 ;  /* 0x000000ffff2e7224 */ /* 0x000fe200078e0a2e */
[----:B------:R-:W-:Y:S01]  /*3010*/  LOP3.LUT R54, R66, 0x17, R26, 0xfe, !PT ;  /* 0x0000001742367812 */ /* 0x000fe200078efe1a */
[----:B------:R-:W-:Y:S02]  /*3020*/  IMAD.MOV R44, RZ, RZ, -R44 ;  /* 0x000000ffff2c7224 */ /* 0x000fe400078e0a2c */
[C---:B------:R-:W-:Y:S01]  /*3030*/  IMAD R59, R2.reuse, R46, R59 ;  /* 0x0000002e023b7224 */ /* 0x040fe200078e023b */
[----:B------:R-:W-:Y:S01]  /*3040*/  IABS R63, R54 ;  /* 0x00000036003f7213 */ /* 0x000fe20000000000 */
[C---:B------:R-:W-:Y:S02]  /*3050*/  IMAD R61, R2.reuse, R44, R61 ;  /* 0x0000002c023d7224 */ /* 0x040fe400078e023d */
[----:B------:R-:W-:Y:S01]  /*3060*/  @!P3 IMAD.MOV R55, RZ, RZ, -R55 ;  /* 0x000000ffff37b224 */ /* 0x000fe200078e0a37 */
[C---:B------:R-:W-:Y:S01]  /*3070*/  ISETP.GT.U32.AND P3, PT, R2.reuse, R59, PT ;  /* 0x0000003b0200720c */ /* 0x040fe20003f64070 */
[--C-:B------:R-:W-:Y:S01]  /*3080*/  @!P2 IMAD.IADD R57, R57, 0x1, -R2.reuse ;  /* 0x000000013939a824 */ /* 0x100fe200078e0a02 */
[----:B------:R-:W-:Y:S01]  /*3090*/  ISETP.GT.U32.AND P2, PT, R2, R61, PT ;  /* 0x0000003d0200720c */ /* 0x000fe20003f44070 */
[----:B------:R-:W-:-:S02]  /*30a0*/  @!P6 IMAD.IADD R47, R47, 0x1, -R2 ;  /* 0x000000012f2fe824 */ /* 0x000fc400078e0a02 */
[----:B------:R-:W-:Y:S01]  /*30b0*/  IMAD.HI.U32 R44, R8, R63, RZ ;  /* 0x0000003f082c7227 */ /* 0x000fe200078e00ff */
[----:B------:R-:W-:Y:S02]  /*30c0*/  LOP3.LUT R56, R66, 0x18, R26, 0xfe, !PT ;  /* 0x0000001842387812 */ /* 0x000fe400078efe1a */
[----:B------:R-:W-:Y:S01]  /*30d0*/  ISETP.GT.U32.AND P6, PT, R2, R47, PT ;  /* 0x0000002f0200720c */ /* 0x000fe20003fc4070 */
[----:B------:R-:W-:Y:S01]  /*30e0*/  IMAD.MOV R44, RZ, RZ, -R44 ;  /* 0x000000ffff2c7224 */ /* 0x000fe200078e0a2c */
[----:B------:R-:W-:-:S03]  /*30f0*/  IABS R65, R56 ;  /* 0x0000003800417213 */ /* 0x000fc60000000000 */
[----:B------:R-:W-:Y:S02]  /*3100*/  IMAD R63, R2, R44, R63 ;  /* 0x0000002c023f7224 */ /* 0x000fe400078e023f */
[----:B------:R-:W-:Y:S01]  /*3110*/  @!P3 IMAD.IADD R59, R59, 0x1, -R2 ;  /* 0x000000013b3bb824 */ /* 0x000fe200078e0a02 */
[----:B------:R-:W-:Y:S01]  /*3120*/  LOP3.LUT R58, R66, 0x19, R26, 0xfe, !PT ;  /* 0x00000019423a7812 */ /* 0x000fe200078efe1a */
[----:B------:R-:W-:Y:S01]  /*3130*/  @!P2 IMAD.IADD R61, R61, 0x1, -R2 ;  /* 0x000000013d3da824 */ /* 0x000fe200078e0a02 */
[----:B------:R-:W-:Y:S01]  /*3140*/  ISETP.GT.U32.AND P3, PT, R2, R63, PT ;  /* 0x0000003f0200720c */ /* 0x000fe20003f64070 */
[----:B------:R-:W-:Y:S01]  /*3150*/  IMAD.HI.U32 R46, R8, R65, RZ ;  /* 0x00000041082e7227 */ /* 0x000fe200078e00ff */
[----:B------:R-:W-:Y:S02]  /*3160*/  ISETP.GT.U32.AND P2, PT, R2, R59, PT ;  /* 0x0000003b0200720c */ /* 0x000fe40003f44070 */
[----:B------:R-:W-:Y:S02]  /*3170*/  LOP3.LUT R60, R66, 0x1a, R26, 0xfe, !PT ;  /* 0x0000001a423c7812 */ /* 0x000fe400078efe1a */
[----:B------:R-:W-:Y:S01]  /*3180*/  IABS R67, R58 ;  /* 0x0000003a00437213 */ /* 0x000fe20000000000 */
[----:B------:R-:W-:Y:S01]  /*3190*/  @!P6 IMAD.IADD R47, R47, 0x1, -R2 ;  /* 0x000000012f2fe824 */ /* 0x000fe200078e0a02 */
[----:B------:R-:W-:Y:S01]  /*31a0*/  ISETP.GE.AND P6, PT, R50, RZ, PT ;  /* 0x000000ff3200720c */ /* 0x000fe20003fc6270 */
[----:B------:R-:W-:Y:S01]  /*31b0*/  IMAD.MOV R46, RZ, RZ, -R46 ;  /* 0x000000ffff2e7224 */ /* 0x000fe200078e0a2e */
[----:B------:R-:W-:Y:S01]  /*31c0*/  IABS R69, R60 ;  /* 0x0000003c00457213 */ /* 0x000fe20000000000 */
[----:B------:R-:W-:Y:S01]  /*31d0*/  IMAD.HI.U32 R48, R8, R67, RZ ;  /* 0x0000004308307227 */ /* 0x000fe200078e00ff */
[----:B------:R-:W-:-:S03]  /*31e0*/  LOP3.LUT R62, R66, 0x1b, R26, 0xfe, !PT ;  /* 0x0000001b423e7812 */ /* 0x000fc600078efe1a */
[C---:B------:R-:W-:Y:S02]  /*31f0*/  IMAD R65, R2.reuse, R46, R65 ;  /* 0x0000002e02417224 */ /* 0x040fe400078e0241 */
[----:B------:R-:W-:Y:S01]  /*3200*/  @!P5 IMAD.MOV R57, RZ, RZ, -R57 ;  /* 0x000000ffff39d224 */ /* 0x000fe200078e0a39 */
[----:B------:R-:W-:Y:S01]  /*3210*/  ISETP.GT.U32.AND P5, PT, R2, R61, PT ;  /* 0x0000003d0200720c */ /* 0x000fe20003fa4070 */
[----:B------:R-:W-:Y:S01]  /*3220*/  IMAD.HI.U32 R50, R8, R69, RZ ;  /* 0x0000004508327227 */ /* 0x000fe200078e00ff */
[----:B------:R-:W-:-:S03]  /*3230*/  IABS R71, R62 ;  /* 0x0000003e00477213 */ /* 0x000fc60000000000 */
[----:B------:R-:W-:Y:S02]  /*3240*/  IMAD.MOV R48, RZ, RZ, -R48 ;  /* 0x000000ffff307224 */ /* 0x000fe400078e0a30 */
[--C-:B------:R-:W-:Y:S02]  /*3250*/  @!P3 IMAD.IADD R63, R63, 0x1, -R2.reuse ;  /* 0x000000013f3fb824 */ /* 0x100fe400078e0a02 */
[----:B------:R-:W-:Y:S01]  /*3260*/  @!P2 IMAD.IADD R59, R59, 0x1, -R2 ;  /* 0x000000013b3ba824 */ /* 0x000fe200078e0a02 */
[C---:B------:R-:W-:Y:S01]  /*3270*/  ISETP.GT.U32.AND P2, PT, R2.reuse, R65, PT ;  /* 0x000000410200720c */ /* 0x040fe20003f44070 */
[----:B------:R-:W-:Y:S02]  /*3280*/  IMAD.MOV R50, RZ, RZ, -R50 ;  /* 0x000000ffff327224 */ /* 0x000fe400078e0a32 */
[C---:B------:R-:W-:Y:S01]  /*3290*/  IMAD R67, R2.reuse, R48, R67 ;  /* 0x0000003002437224 */ /* 0x040fe200078e0243 */
[----:B------:R-:W-:Y:S01]  /*32a0*/  ISETP.GT.U32.AND P3, PT, R2, R63, PT ;  /* 0x0000003f0200720c */ /* 0x000fe20003f64070 */
[----:B------:R-:W-:Y:S01]  /*32b0*/  @!P4 IMAD.MOV R47, RZ, RZ, -R47 ;  /* 0x000000ffff2fc224 */ /* 0x000fe200078e0a2f */
[----:B------:R-:W-:Y:S01]  /*32c0*/  ISETP.GE.AND P4, PT, R52, RZ, PT ;  /* 0x000000ff3400720c */ /* 0x000fe20003f86270 */
[----:B------:R-:W-:-:S04]  /*32d0*/  IMAD.HI.U32 R52, R8, R71, RZ ;  /* 0x0000004708347227 */ /* 0x000fc800078e00ff */
[----:B------:R-:W-:Y:S01]  /*32e0*/  IMAD R69, R2, R50, R69 ;  /* 0x0000003202457224 */ /* 0x000fe200078e0245 */
[----:B------:R-:W-:Y:S01]  /*32f0*/  LOP3.LUT R50, R66, 0x1c, R26, 0xfe, !PT ;  /* 0x0000001c42327812 */ /* 0x000fe200078efe1a */
[----:B------:R-:W-:Y:S01]  /*3300*/  @!P6 IMAD.MOV R59, RZ, RZ, -R59 ;  /* 0x000000ffff3be224 */ /* 0x000fe200078e0a3b */
[C---:B------:R-:W-:Y:S01]  /*3310*/  ISETP.GT.U32.AND P6, PT, R2.reuse, R67, PT ;  /* 0x000000430200720c */ /* 0x040fe20003fc4070 */
[----:B------:R-:W-:Y:S01]  /*3320*/  IMAD.MOV R52, RZ, RZ, -R52 ;  /* 0x000000ffff347224 */ /* 0x000fe200078e0a34 */
[----:B------:R-:W-:Y:S01]  /*3330*/  IABS R73, R50 ;  /* 0x0000003200497213 */ /* 0x000fe20000000000 */
[----:B------:R-:W-:Y:S01]  /*3340*/  @!P5 IMAD.IADD R61, R61, 0x1, -R2 ;  /* 0x000000013d3dd824 */ /* 0x000fe200078e0a02 */
[C---:B------:R-:W-:Y:S01]  /*3350*/  ISETP.GT.U32.AND P5, PT, R2.reuse, R69, PT ;  /* 0x000000450200720c */ /* 0x040fe20003fa4070 */
[----:B------:R-:W-:Y:S01]  /*3360*/  IMAD R71, R2, R52, R71 ;  /* 0x0000003402477224 */ /* 0x000fe200078e0247 */
[C---:B------:R-:W-:Y:S01]  /*3370*/  LOP3.LUT R52, R66.reuse, 0x1d, R26, 0xfe, !PT ;  /* 0x0000001d42347812 */ /* 0x040fe200078efe1a */
[----:B------:R-:W-:Y:S01]  /*3380*/  @!P2 IMAD.IADD R65, R65, 0x1, -R2 ;  /* 0x000000014141a824 */ /* 0x000fe200078e0a02 */
[----:B------:R-:W-:-:S02]  /*3390*/  LOP3.LUT R64, R66, 0x1e, R26, 0xfe, !PT ;  /* 0x0000001e42407812 */ /* 0x000fc400078efe1a */
[----:B------:R-:W-:Y:S01]  /*33a0*/  LOP3.LUT R48, R66, 0x1f, R26, 0xfe, !PT ;  /* 0x0000001f42307812 */ /* 0x000fe200078efe1a */
[----:B------:R-:W-:Y:S01]  /*33b0*/  IMAD.HI.U32 R26, R8, R73, RZ ;  /* 0x00000049081a7227 */ /* 0x000fe200078e00ff */
[----:B------:R-:W-:Y:S02]  /*33c0*/  ISETP.GE.AND P2, PT, R54, RZ, PT ;  /* 0x000000ff3600720c */ /* 0x000fe40003f46270 */
[----:B------:R-:W-:Y:S01]  /*33d0*/  IABS R75, R52 ;  /* 0x00000034004b7213 */ /* 0x000fe20000000000 */
[----:B------:R-:W-:Y:S01]  /*33e0*/  @!P3 IMAD.IADD R63, R63, 0x1, -R2 ;  /* 0x000000013f3fb824 */ /* 0x000fe200078e0a02 */
[C---:B------:R-:W-:Y:S01]  /*33f0*/  ISETP.GT.U32.AND P3, PT, R2.reuse, R71, PT ;  /* 0x000000470200720c */ /* 0x040fe20003f64070 */
[----:B------:R-:W-:Y:S01]  /*3400*/  IMAD.MOV R46, RZ, RZ, -R26 ;  /* 0x000000ffff2e7224 */ /* 0x000fe200078e0a1a */
[----:B------:R-:W-:Y:S01]  /*3410*/  IABS R77, R64 ;  /* 0x00000040004d7213 */ /* 0x000fe20000000000 */
[----:B------:R-:W-:Y:S01]  /*3420*/  @!P6 IMAD.IADD R67, R67, 0x1, -R2 ;  /* 0x000000014343e824 */ /* 0x000fe200078e0a02 */
[----:B------:R-:W-:Y:S01]  /*3430*/  ISETP.GT.U32.AND P6, PT, R2, R65, PT ;  /* 0x000000410200720c */ /* 0x000fe20003fc4070 */
[----:B------:R-:W-:-:S04]  /*3440*/  IMAD.HI.U32 R44, R8, R75, RZ ;  /* 0x0000004b082c7227 */ /* 0x000fc800078e00ff */
[C---:B------:R-:W-:Y:S02]  /*3450*/  IMAD R73, R2.reuse, R46, R73 ;  /* 0x0000002e02497224 */ /* 0x040fe400078e0249 */
[----:B------:R-:W-:Y:S01]  /*3460*/  @!P5 IMAD.IADD R69, R69, 0x1, -R2 ;  /* 0x000000014545d824 */ /* 0x000fe200078e0a02 */
[----:B------:R-:W-:Y:S01]  /*3470*/  ISETP.GT.U32.AND P5, PT, R2, R67, PT ;  /* 0x000000430200720c */ /* 0x000fe20003fa4070 */
[----:B------:R-:W-:Y:S01]  /*3480*/  IMAD.HI.U32 R26, R8, R77, RZ ;  /* 0x0000004d081a7227 */ /* 0x000fe200078e00ff */
[----:B------:R-:W-:-:S03]  /*3490*/  IABS R79, R48 ;  /* 0x00000030004f7213 */ /* 0x000fc60000000000 */
[----:B------:R-:W-:Y:S02]  /*34a0*/  IMAD.MOV R44, RZ, RZ, -R44 ;  /* 0x000000ffff2c7224 */ /* 0x000fe400078e0a2c */
[----:B------:R-:W-:Y:S01]  /*34b0*/  @!P2 IMAD.MOV R63, RZ, RZ, -R63 ;  /* 0x000000ffff3fa224 */ /* 0x000fe200078e0a3f */
[C---:B------:R-:W-:Y:S01]  /*34c0*/  ISETP.GT.U32.AND P2, PT, R2.reuse, R73, PT ;  /* 0x000000490200720c */ /* 0x040fe20003f44070 */
[----:B------:R-:W-:Y:S02]  /*34d0*/  IMAD.MOV R26, RZ, RZ, -R26 ;  /* 0x000000ffff1a7224 */ /* 0x000fe400078e0a1a */
[C---:B------:R-:W-:Y:S02]  /*34e0*/  IMAD R75, R2.reuse, R44, R75 ;  /* 0x0000002c024b7224 */ /* 0x040fe400078e024b */
[----:B------:R-:W-:Y:S01]  /*34f0*/  @!P3 IMAD.IADD R71, R71, 0x1, -R2 ;  /* 0x000000014747b824 */ /* 0x000fe200078e0a02 */
[----:B------:R-:W-:Y:S01]  /*3500*/  ISETP.GT.U32.AND P3, PT, R2, R69, PT ;  /* 0x000000450200720c */ /* 0x000fe20003f64070 */
[----:B------:R-:W-:-:S04]  /*3510*/  IMAD.HI.U32 R8, R8, R79, RZ ;  /* 0x0000004f08087227 */ /* 0x000fc800078e00ff */
[C---:B------:R-:W-:Y:S02]  /*3520*/  IMAD R77, R2.reuse, R26, R77 ;  /* 0x0000001a024d7224 */ /* 0x040fe400078e024d */
[----:B------:R-:W-:Y:S01]  /*3530*/  @!P4 IMAD.MOV R61, RZ, RZ, -R61 ;  /* 0x000000ffff3dc224 */ /* 0x000fe200078e0a3d */
[C---:B------:R-:W-:Y:S01]  /*3540*/  ISETP.GT.U32.AND P4, PT, R2.reuse, R71, PT ;  /* 0x000000470200720c */ /* 0x040fe20003f84070 */
[----:B------:R-:W-:Y:S01]  /*3550*/  @!P6 IMAD.IADD R65, R65, 0x1, -R2 ;  /* 0x000000014141e824 */ /* 0x000fe200078e0a02 */
[C---:B------:R-:W-:Y:S01]  /*3560*/  ISETP.GT.U32.AND P6, PT, R2.reuse, R75, PT ;  /* 0x0000004b0200720c */ /* 0x040fe20003fc4070 */
[----:B------:R-:W-:Y:S02]  /*3570*/  IMAD.MOV R8, RZ, RZ, -R8 ;  /* 0x000000ffff087224 */ /* 0x000fe400078e0a08 */
[----:B------:R-:W-:Y:S01]  /*3580*/  @!P5 IMAD.IADD R67, R67, 0x1, -R2 ;  /* 0x000000014343d824 */ /* 0x000fe200078e0a02 */
[C---:B------:R-:W-:Y:S01]  /*3590*/  ISETP.GT.U32.AND P5, PT, R2.reuse, R77, PT ;  /* 0x0000004d0200720c */ /* 0x040fe20003fa4070 */
[----:B------:R-:W-:-:S02]  /*35a0*/  IMAD R79, R2, R8, R79 ;  /* 0x00000008024f7224 */ /* 0x000fc400078e024f */
[--C-:B------:R-:W-:Y:S01]  /*35b0*/  @!P2 IMAD.IADD R73, R73, 0x1, -R2.reuse ;  /* 0x000000014949a824 */ /* 0x100fe200078e0a02 */
[----:B------:R-:W-:Y:S01]  /*35c0*/  ISETP.GE.AND P2, PT, R58, RZ, PT ;  /* 0x000000ff3a00720c */ /* 0x000fe20003f46270 */
[--C-:B------:R-:W-:Y:S01]  /*35d0*/  @!P3 IMAD.IADD R69, R69, 0x1, -R2.reuse ;  /* 0x000000014545b824 */ /* 0x100fe200078e0a02 */
[----:B------:R-:W-:Y:S01]  /*35e0*/  ISETP.GT.U32.AND P3, PT, R2, R79, PT ;  /* 0x0000004f0200720c */ /* 0x000fe20003f64070 */
[--C-:B------:R-:W-:Y:S01]  /*35f0*/  @!P4 IMAD.IADD R71, R71, 0x1, -R2.reuse ;  /* 0x000000014747c824 */ /* 0x100fe200078e0a02 */
[----:B------:R-:W-:Y:S01]  /*3600*/  ISETP.GE.AND P4, PT, R56, RZ, PT ;  /* 0x000000ff3800720c */ /* 0x000fe20003f86270 */
[----:B------:R-:W-:Y:S01]  /*3610*/  @!P6 IMAD.IADD R75, R75, 0x1, -R2 ;  /* 0x000000014b4be824 */ /* 0x000fe200078e0a02 */
[----:B------:R-:W-:-:S03]  /*3620*/  ISETP.GE.AND P6, PT, R60, RZ, PT ;  /* 0x000000ff3c00720c */ /* 0x000fc60003fc6270 */
[----:B------:R-:W-:Y:S01]  /*3630*/  @!P5 IMAD.IADD R77, R77, 0x1, -R2 ;  /* 0x000000014d4dd824 */ /* 0x000fe200078e0a02 */
[----:B------:R-:W-:-:S03]  /*3640*/  ISETP.GE.AND P5, PT, R62, RZ, PT ;  /* 0x000000ff3e00720c */ /* 0x000fc60003fa6270 */
[----:B------:R-:W-:Y:S01]  /*3650*/  @!P2 IMAD.MOV R67, RZ, RZ, -R67 ;  /* 0x000000ffff43a224 */ /* 0x000fe200078e0a43 */
[C---:B------:R-:W-:Y:S01]  /*3660*/  ISETP.GT.U32.AND P2, PT, R2.reuse, R75, PT ;  /* 0x0000004b0200720c */ /* 0x040fe20003f44070 */
[----:B------:R-:W-:Y:S01]  /*3670*/  @!P3 IMAD.IADD R79, R79, 0x1, -R2 ;  /* 0x000000014f4fb824 */ /* 0x000fe200078e0a02 */
[C---:B------:R-:W-:Y:S01]  /*3680*/  ISETP.GT.U32.AND P3, PT, R2.reuse, R73, PT ;  /* 0x000000490200720c */ /* 0x040fe20003f64070 */
[----:B------:R-:W-:Y:S01]  /*3690*/  @!P4 IMAD.MOV R65, RZ, RZ, -R65 ;  /* 0x000000ffff41c224 */ /* 0x000fe200078e0a41 */
[C---:B------:R-:W-:Y:S01]  /*36a0*/  ISETP.GT.U32.AND P4, PT, R2.reuse, R77, PT ;  /* 0x0000004d0200720c */ /* 0x040fe20003f84070 */
[----:B------:R-:W-:Y:S01]  /*36b0*/  @!P6 IMAD.MOV R69, RZ, RZ, -R69 ;  /* 0x000000ffff45e224 */ /* 0x000fe200078e0a45 */
[----:B------:R-:W-:-:S03]  /*36c0*/  ISETP.GT.U32.AND P6, PT, R2, R79, PT ;  /* 0x0000004f0200720c */ /* 0x000fc60003fc4070 */
[----:B------:R-:W-:Y:S01]  /*36d0*/  @!P5 IMAD.MOV R71, RZ, RZ, -R71 ;  /* 0x000000ffff47d224 */ /* 0x000fe200078e0a47 */
[----:B------:R-:W-:-:S03]  /*36e0*/  ISETP.GE.AND P5, PT, R50, RZ, PT ;  /* 0x000000ff3200720c */ /* 0x000fc60003fa6270 */
[--C-:B------:R-:W-:Y:S01]  /*36f0*/  @!P2 IMAD.IADD R75, R75, 0x1, -R2.reuse ;  /* 0x000000014b4ba824 */ /* 0x100fe200078e0a02 */
[----:B------:R-:W-:Y:S01]  /*3700*/  ISETP.GE.AND P2, PT, R64, RZ, PT ;  /* 0x000000ff4000720c */ /* 0x000fe20003f46270 */
[--C-:B------:R-:W-:Y:S01]  /*3710*/  @!P3 IMAD.IADD R73, R73, 0x1, -R2.reuse ;  /* 0x000000014949b824 */ /* 0x100fe200078e0a02 */
[----:B------:R-:W-:Y:S01]  /*3720*/  ISETP.GE.AND P3, PT, R52, RZ, PT ;  /* 0x000000ff3400720c */ /* 0x000fe20003f66270 */
[--C-:B------:R-:W-:Y:S01]  /*3730*/  @!P4 IMAD.IADD R77, R77, 0x1, -R2.reuse ;  /* 0x000000014d4dc824 */ /* 0x100fe200078e0a02 */
[----:B------:R-:W-:Y:S01]  /*3740*/  LOP3.LUT R68, R0, 0xc, RZ, 0xfc, !PT ;  /* 0x0000000c00447812 */ /* 0x000fe200078efcff */
[----:B------:R-:W-:Y:S01]  /*3750*/  @!P6 IMAD.IADD R79, R79, 0x1, -R2 ;  /* 0x000000014f4fe824 */ /* 0x000fe200078e0a02 */
[----:B------:R-:W-:Y:S02]  /*3760*/  ISETP.GE.AND P4, PT, R48, RZ, PT ;  /* 0x000000ff3000720c */ /* 0x000fe40003f86270 */
[----:B------:R-:W-:Y:S01]  /*3770*/  ISETP.NE.AND P6, PT, R37, RZ, PT ;  /* 0x000000ff2500720c */ /* 0x000fe20003fc5270 */
[----:B------:R-:W-:Y:S01]  /*3780*/  @!P5 IMAD.MOV R73, RZ, RZ, -R73 ;  /* 0x000000ffff49d224 */ /* 0x000fe200078e0a49 */
[----:B------:R-:W-:-:S02]  /*3790*/  LOP3.LUT R37, RZ, R37, RZ, 0x33, !PT ;  /* 0x00000025ff257212 */ /* 0x000fc400078e33ff */
[----:B------:R-:W-:Y:S01]  /*37a0*/  ISETP.LT.AND P5, PT, R68, R6, P0 ;  /* 0x000000064400720c */ /* 0x000fe200007a1270 */
[----:B------:R-:W-:Y:S01]  /*37b0*/  @!P2 IMAD.MOV R77, RZ, RZ, -R77 ;  /* 0x000000ffff4da224 */ /* 0x000fe200078e0a4d */
[----:B------:R-:W-:Y:S01]  /*37c0*/  SEL R26, R37, R30, !P6 ;  /* 0x0000001e251a7207 */ /* 0x000fe20007000000 */
[----:B------:R-:W-:Y:S01]  /*37d0*/  IMAD R8, R223, R5, RZ ;  /* 0x00000005df087224 */ /* 0x000fe200078e02ff */
[----:B------:R-:W-:Y:S02]  /*37e0*/  LOP3.LUT R66, R0, 0x14, RZ, 0xfc, !PT ;  /* 0x0000001400427812 */ /* 0x000fe400078efcff */
[----:B------:R-:W-:Y:S02]  /*37f0*/  SEL R45, R37, R45, !P6 ;  /* 0x0000002d252d7207 */ /* 0x000fe40007000000 */
[----:B------:R-:W-:Y:S01]  /*3800*/  LEA R30, P2, R9, R116, 0x1 ;  /* 0x00000074091e7211 */ /* 0x000fe200078408ff */
[----:B------:R-:W-:Y:S01]  /*3810*/  @!P3 IMAD.MOV R75, RZ, RZ, -R75 ;  /* 0x000000ffff4bb224 */ /* 0x000fe200078e0a4b */
[----:B------:R-:W-:-:S02]  /*3820*/  SEL R44, R37, R31, !P6 ;  /* 0x0000001f252c7207 */ /* 0x000fc40007000000 */
[----:B------:R-:W-:Y:S02]  /*3830*/  PRMT R195, RZ, 0x7610, R195 ;  /* 0x00007610ffc37816 */ /* 0x000fe400000000c3 */
[----:B------:R-:W-:Y:S02]  /*3840*/  ISETP.LT.AND P3, PT, R66, R6, P0 ;  /* 0x000000064200720c */ /* 0x000fe40000761270 */
[C---:B------:R-:W-:Y:S02]  /*3850*/  SEL R43, R37.reuse, R43, !P6 ;  /* 0x0000002b252b7207 */ /* 0x040fe40007000000 */
[----:B------:R-:W-:Y:S01]  /*3860*/  SEL R2, R37, R35, !P6 ;  /* 0x0000002325027207 */ /* 0x000fe20007000000 */
[----:B------:R-:W-:Y:S01]  /*3870*/  IMAD R35, R45, UR5, RZ ;  /* 0x000000052d237c24 */ /* 0x000fe2000f8e02ff */
[----:B------:R-:W-:Y:S02]  /*3880*/  LEA.HI.X.SX32 R31, R9, R154, 0x1, P2 ;  /* 0x0000009a091f7211 */ /* 0x000fe400010f0eff */
[----:B------:R-:W-:-:S02]  /*3890*/  SEL R28, R37, R28, !P6 ;  /* 0x0000001c251c7207 */ /* 0x000fc40007000000 */
[----:B------:R-:W-:Y:S01]  /*38a0*/  LEA R92, P2, R8, UR22, 0x1 ;  /* 0x00000016085c7c11 */ /* 0x000fe2000f8408ff */
[----:B------:R-:W-:Y:S01]  /*38b0*/  @!P4 IMAD.MOV R79, RZ, RZ, -R79 ;  /* 0x000000ffff4fc224 */ /* 0x000fe200078e0a4f */
[C---:B------:R-:W-:Y:S01]  /*38c0*/  SEL R46, R37.reuse, R32, !P6 ;  /* 0x00000020252e7207 */ /* 0x040fe20007000000 */
[----:B------:R0:W2:Y:S01]  /*38d0*/  @P5 LDG.E.U16 R195, desc[UR24][R30.64] ;  /* 0x000000181ec35981 */ /* 0x0000a2000c1e1500 */
[C---:B------:R-:W-:Y:S02]  /*38e0*/  SEL R34, R37.reuse, R34, !P6 ;  /* 0x0000002225227207 */ /* 0x040fe40007000000 */
[----:B------:R-:W-:Y:S01]  /*38f0*/  SEL R50, R37, R39, !P6 ;  /* 0x0000002725327207 */ /* 0x000fe20007000000 */
[----:B------:R-:W-:Y:S01]  /*3900*/  IMAD R39, R43, UR5, RZ ;  /* 0x000000052b277c24 */ /* 0x000fe2000f8e02ff */
[----:B------:R-:W-:Y:S01]  /*3910*/  SEL R52, R37, R41, !P6 ;  /* 0x0000002925347207 */ /* 0x000fe20007000000 */
[----:B------:R-:W-:Y:S01]  /*3920*/  IMAD R41, R2, UR5, RZ ;  /* 0x0000000502297c24 */ /* 0x000fe2000f8e02ff */
[----:B------:R-:W-:Y:S01]  /*3930*/  LEA R32, P4, R137, R116, 0x1 ;  /* 0x0000007489207211 */ /* 0x000fe200078808ff */
[----:B------:R-:W-:Y:S01]  /*3940*/  IMAD R43, R28, UR5, RZ ;  /* 0x000000051c2b7c24 */ /* 0x000fe2000f8e02ff */
[----:B------:R-:W-:-:S02]  /*3950*/  SEL R36, R37, R36, !P6 ;  /* 0x0000002425247207 */ /* 0x000fc40007000000 */
[----:B------:R-:W-:Y:S02]  /*3960*/  LEA.HI.X.SX32 R8, R8, UR23, 0x1, P2 ;  /* 0x0000001708087c11 */ /* 0x000fe400090f0eff */
[----:B0-----:R-:W-:Y:S02]  /*3970*/  LEA R30, P2, R35, R92, 0x1 ;  /* 0x0000005c231e7211 */ /* 0x001fe400078408ff */
[C---:B------:R-:W-:Y:S02]  /*3980*/  SEL R48, R37.reuse, R33, !P6 ;  /* 0x0000002125307207 */ /* 0x040fe40007000000 */
[----:B------:R-:W-:Y:S02]  /*3990*/  PRMT R194, RZ, 0x7610, R194 ;  /* 0x00007610ffc27816 */ /* 0x000fe400000000c2 */
[C---:B------:R-:W-:Y:S02]  /*39a0*/  SEL R38, R37.reuse, R38, !P6 ;  /* 0x0000002625267207 */ /* 0x040fe40007000000 */
[----:B------:R-:W-:-:S02]  /*39b0*/  SEL R40, R37, R40, !P6 ;  /* 0x0000002825287207 */ /* 0x000fc40007000000 */
[C---:B------:R-:W-:Y:S02]  /*39c0*/  SEL R42, R37.reuse, R42, !P6 ;  /* 0x0000002a252a7207 */ /* 0x040fe40007000000 */
[C---:B------:R-:W-:Y:S02]  /*39d0*/  SEL R54, R37.reuse, R49, !P6 ;  /* 0x0000003125367207 */ /* 0x040fe40007000000 */
[C---:B------:R-:W-:Y:S02]  /*39e0*/  SEL R56, R37.reuse, R51, !P6 ;  /* 0x0000003325387207 */ /* 0x040fe40007000000 */
[C---:B------:R-:W-:Y:S01]  /*39f0*/  SEL R58, R37.reuse, R53, !P6 ;  /* 0x00000035253a7207 */ /* 0x040fe20007000000 */
[----:B------:R-:W-:Y:S01]  /*3a00*/  IMAD R53, R34, UR5, RZ ;  /* 0x0000000522357c24 */ /* 0x000fe2000f8e02ff */
[C---:B------:R-:W-:Y:S02]  /*3a10*/  SEL R60, R37.reuse, R47, !P6 ;  /* 0x0000002f253c7207 */ /* 0x040fe40007000000 */
[----:B------:R-:W-:-:S02]  /*3a20*/  SEL R62, R37, R55, !P6 ;  /* 0x00000037253e7207 */ /* 0x000fc40007000000 */
[C---:B------:R-:W-:Y:S02]  /*3a30*/  SEL R64, R37.reuse, R57, !P6 ;  /* 0x0000003925407207 */ /* 0x040fe40007000000 */
[C---:B------:R-:W-:Y:S02]  /*3a40*/  SEL R66, R37.reuse, R59, !P6 ;  /* 0x0000003b25427207 */ /* 0x040fe40007000000 */
[C---:B------:R-:W-:Y:S02]  /*3a50*/  SEL R81, R37.reuse, R61, !P6 ;  /* 0x0000003d25517207 */ /* 0x040fe40007000000 */
[C---:B------:R-:W-:Y:S02]  /*3a60*/  SEL R83, R37.reuse, R63, !P6 ;  /* 0x0000003f25537207 */ /* 0x040fe40007000000 */
[C---:B------:R-:W-:Y:S02]  /*3a70*/  SEL R85, R37.reuse, R65, !P6 ;  /* 0x0000004125557207 */ /* 0x040fe40007000000 */
[----:B------:R-:W-:-:S02]  /*3a80*/  SEL R87, R37, R67, !P6 ;  /* 0x0000004325577207 */ /* 0x000fc40007000000 */
[C---:B------:R-:W-:Y:S02]  /*3a90*/  SEL R89, R37.reuse, R69, !P6 ;  /* 0x0000004525597207 */ /* 0x040fe40007000000 */
[C---:B------:R-:W-:Y:S02]  /*3aa0*/  SEL R91, R37.reuse, R71, !P6 ;  /* 0x00000047255b7207 */ /* 0x040fe40007000000 */
[C---:B------:R-:W-:Y:S02]  /*3ab0*/  SEL R93, R37.reuse, R73, !P6 ;  /* 0x00000049255d7207 */ /* 0x040fe40007000000 */
[C---:B------:R-:W-:Y:S02]  /*3ac0*/  SEL R111, R37.reuse, R75, !P6 ;  /* 0x0000004b256f7207 */ /* 0x040fe40007000000 */
[----:B------:R-:W-:Y:S02]  /*3ad0*/  SEL R113, R37, R77, !P6 ;  /* 0x0000004d25717207 */ /* 0x000fe40007000000 */
[----:B------:R-:W-:Y:S01]  /*3ae0*/  LEA.HI.X.SX32 R33, R137, R154, 0x1, P4 ;  /* 0x0000009a89217211 */ /* 0x000fe200020f0eff */
[----:B------:R-:W-:Y:S01]  /*3af0*/  IMAD R47, R44, UR5, RZ ;  /* 0x000000052c2f7c24 */ /* 0x000fe2000f8e02ff */
[----:B------:R-:W-:Y:S01]  /*3b00*/  SEL R37, R37, R79, !P6 ;  /* 0x0000004f25257207 */ /* 0x000fe20007000000 */
[----:B------:R-:W-:Y:S01]  /*3b10*/  IMAD R55, R36, UR5, RZ ;  /* 0x0000000524377c24 */ /* 0x000fe2000f8e02ff */
[----:B------:R-:W-:Y:S01]  /*3b20*/  LEA R34, P5, R41, R92, 0x1 ;  /* 0x0000005c29227211 */ /* 0x000fe200078a08ff */
[----:B------:R-:W-:Y:S01]  /*3b30*/  IMAD R49, R46, UR5, RZ ;  /* 0x000000052e317c24 */ /* 0x000fe2000f8e02ff */
[----:B------:R-:W-:Y:S01]  /*3b40*/  LEA.HI.X.SX32 R31, R35, R8, 0x1, P2 ;  /* 0x00000008231f7211 */ /* 0x000fe200010f0eff */
[----:B------:R0:W2:Y:S01]  /*3b50*/  @P3 LDG.E.U16 R194, desc[UR24][R32.64] ;  /* 0x0000001820c23981 */ /* 0x0000a2000c1e1500 */
[----:B------:R-:W-:Y:S01]  /*3b60*/  LEA R36, P2, R43, R92, 0x1 ;  /* 0x0000005c2b247211 */ /* 0x000fe200078408ff */
[----:B------:R-:W-:Y:S01]  /*3b70*/  IMAD R45, R26, UR5, RZ ;  /* 0x000000051a2d7c24 */ /* 0x000fe2000f8e02ff */
[----:B------:R-:W-:Y:S01]  /*3b80*/  LEA.HI.X.SX32 R35, R41, R8, 0x1, P5 ;  /* 0x0000000829237211 */ /* 0x000fe200028f0eff */
[----:B------:R-:W-:Y:S01]  /*3b90*/  IMAD R61, R40, UR5, RZ ;  /* 0x00000005283d7c24 */ /* 0x000fe2000f8e02ff */
[----:B------:R-:W-:Y:S01]  /*3ba0*/  LEA R40, P5, R47, R92, 0x1 ;  /* 0x0000005c2f287211 */ /* 0x000fe200078a08ff */
[----:B------:R-:W-:Y:S01]  /*3bb0*/  IMAD R115, R37, UR5, RZ ;  /* 0x0000000525737c24 */ /* 0x000fe2000f8e02ff */
[----:B------:R-:W-:Y:S01]  /*3bc0*/  LEA.HI.X.SX32 R37, R43, R8, 0x1, P2 ;  /* 0x000000082b257211 */ /* 0x000fe200010f0eff */
[----:B------:R-:W-:Y:S01]  /*3bd0*/  IMAD R65, R42, UR5, RZ ;  /* 0x000000052a417c24 */ /* 0x000fe2000f8e02ff */
[----:B0-----:R-:W-:-:S02]  /*3be0*/  LEA R32, P6, R39, R92, 0x1 ;  /* 0x0000005c27207211 */ /* 0x001fc400078c08ff */
[----:B------:R-:W-:Y:S01]  /*3bf0*/  LEA R42, P2, R49, R92, 0x1 ;  /* 0x0000005c312a7211 */ /* 0x000fe200078408ff */
[----:B------:R-:W-:Y:S01]  /*3c00*/  IMAD R57, R38, UR5, RZ ;  /* 0x0000000526397c24 */ /* 0x000fe2000f8e02ff */
[----:B------:R-:W-:Y:S01]  /*3c10*/  LEA.HI.X.SX32 R33, R39, R8, 0x1, P6 ;  /* 0x0000000827217211 */ /* 0x000fe200030f0eff */
[----:B------:R-:W-:Y:S01]  /*3c20*/  IMAD R51, R48, UR5, RZ ;  /* 0x0000000530337c24 */ /* 0x000fe2000f8e02ff */
[----:B------:R-:W-:Y:S01]  /*3c30*/  LEA R38, P6, R45, R92, 0x1 ;  /* 0x0000005c2d267211 */ /* 0x000fe200078c08ff */
[----:B------:R-:W-:Y:S01]  /*3c40*/  IMAD R59, R50, UR5, RZ ;  /* 0x00000005323b7c24 */ /* 0x000fe2000f8e02ff */
[----:B------:R-:W-:Y:S02]  /*3c50*/  LEA.HI.X.SX32 R41, R47, R8, 0x1, P5 ;  /* 0x000000082f297211 */ /* 0x000fe400028f0eff */
[----:B------:R-:W-:Y:S02]  /*3c60*/  LEA R46, P5, R53, R92, 0x1 ;  /* 0x0000005c352e7211 */ /* 0x000fe400078a08ff */
[----:B------:R-:W-:-:S02]  /*3c70*/  LEA.HI.X.SX32 R43, R49, R8, 0x1, P2 ;  /* 0x00000008312b7211 */ /* 0x000fc400010f0eff */
[----:B------:R-:W-:Y:S01]  /*3c80*/  LEA R48, P2, R55, R92, 0x1 ;  /* 0x0000005c37307211 */ /* 0x000fe200078408ff */
[----:B------:R-:W-:Y:S01]  /*3c90*/  IMAD R63, R52, UR5, RZ ;  /* 0x00000005343f7c24 */ /* 0x000fe2000f8e02ff */
[----:B------:R-:W-:Y:S01]  /*3ca0*/  LEA.HI.X.SX32 R39, R45, R8, 0x1, P6 ;  /* 0x000000082d277211 */ /* 0x000fe200030f0eff */
[----:B------:R-:W-:Y:S01]  /*3cb0*/  IMAD R67, R54, UR5, RZ ;  /* 0x0000000536437c24 */ /* 0x000fe2000f8e02ff */
[----:B------:R-:W-:Y:S02]  /*3cc0*/  LEA R44, P6, R51, R92, 0x1 ;  /* 0x0000005c332c7211 */ /* 0x000fe400078c08ff */
        /* <DEDUP_REMOVED lines=24> */
[----:B------:R-:W-:Y:S02]  /*3e50*/  LOP3.LUT R68, R0, 0x16, RZ, 0xfc, !PT ;  /* 0x0000001600447812 */ /* 0x000fe400078efcff */
[----:B------:R-:W-:Y:S02]  /*3e60*/  LEA R62, P6, R69, R92, 0x1 ;  /* 0x0000005c453e7211 */ /* 0x000fe400078c08ff */
[----:B------:R-:W-:Y:S01]  /*3e70*/  LEA.HI.X.SX32 R65, R71, R8, 0x1, P5 ;  /* 0x0000000847417211 */ /* 0x000fe200028f0eff */
[----:B------:R-:W-:Y:S01]  /*3e80*/  IMAD R85, R85, UR5, RZ ;  /* 0x0000000555557c24 */ /* 0x000fe2000f8e02ff */
[----:B------:R-:W-:-:S02]  /*3e90*/  LEA R70, P5, R77, R92, 0x1 ;  /* 0x0000005c4d467211 */ /* 0x000fc400078a08ff */
[----:B------:R-:W-:Y:S02]  /*3ea0*/  LEA.HI.X.SX32 R67, R73, R8, 0x1, P2 ;  /* 0x0000000849437211 */ /* 0x000fe400010f0eff */
[----:B------:R-:W-:Y:S01]  /*3eb0*/  LEA R72, P2, R79, R92, 0x1 ;  /* 0x0000005c4f487211 */ /* 0x000fe200078408ff */
[----:B------:R-:W-:Y:S01]  /*3ec0*/  IMAD R81, R81, UR5, RZ ;  /* 0x0000000551517c24 */ /* 0x000fe2000f8e02ff */
[----:B------:R-:W-:Y:S02]  /*3ed0*/  ISETP.LT.AND P4, PT, R68, R6, P0 ;  /* 0x000000064400720c */ /* 0x000fe40000781270 */
[----:B------:R-:W-:Y:S01]  /*3ee0*/  LEA.HI.X.SX32 R63, R69, R8, 0x1, P6 ;  /* 0x00000008453f7211 */ /* 0x000fe200030f0eff */
[----:B------:R-:W-:Y:S01]  /*3ef0*/  IMAD R89, R89, UR5, RZ ;  /* 0x0000000559597c24 */ /* 0x000fe2000f8e02ff */
[----:B------:R-:W-:Y:S02]  /*3f00*/  LEA R68, P6, R75, R92, 0x1 ;  /* 0x0000005c4b447211 */ /* 0x000fe400078c08ff */
[----:B------:R-:W-:Y:S01]  /*3f10*/  LEA.HI.X.SX32 R71, R77, R8, 0x1, P5 ;  /* 0x000000084d477211 */ /* 0x000fe200028f0eff */
[----:B------:R-:W-:Y:S01]  /*3f20*/  IMAD R91, R91, UR5, RZ ;  /* 0x000000055b5b7c24 */ /* 0x000fe2000f8e02ff */
[----:B------:R-:W-:-:S02]  /*3f30*/  LEA R76, P5, R83, R92, 0x1 ;  /* 0x0000005c534c7211 */ /* 0x000fc400078a08ff */
[----:B------:R-:W-:Y:S02]  /*3f40*/  LEA.HI.X.SX32 R73, R79, R8, 0x1, P2 ;  /* 0x000000084f497211 */ /* 0x000fe400010f0eff */
[----:B------:R-:W-:Y:S01]  /*3f50*/  LEA R78, P2, R85, R92, 0x1 ;  /* 0x0000005c554e7211 */ /* 0x000fe200078408ff */
[----:B------:R-:W-:Y:S01]  /*3f60*/  IMAD R87, R87, UR5, RZ ;  /* 0x0000000557577c24 */ /* 0x000fe2000f8e02ff */
        /* <DEDUP_REMOVED lines=9> */
[----:B------:R-:W-:Y:S02]  /*4000*/  LEA.HI.X.SX32 R75, R81, R8, 0x1, P6 ;  /* 0x00000008514b7211 */ /* 0x000fe400030f0eff */
[----:B------:R-:W-:Y:S02]  /*4010*/  LEA R80, P6, R87, R92, 0x1 ;  /* 0x0000005c57507211 */ /* 0x000fe400078c08ff */
[----:B------:R-:W-:Y:S02]  /*4020*/  LEA.HI.X.SX32 R83, R89, R8, 0x1, P5 ;  /* 0x0000000859537211 */ /* 0x000fe400028f0eff */
[----:B------:R-:W-:-:S02]  /*4030*/  LEA R88, P5, R111, R92, 0x1 ;  /* 0x0000005c6f587211 */ /* 0x000fc400078a08ff */
[----:B------:R-:W-:Y:S02]  /*4040*/  LEA.HI.X.SX32 R85, R91, R8, 0x1, P2 ;  /* 0x000000085b557211 */ /* 0x000fe400010f0eff */
[----:B------:R-:W-:Y:S02]  /*4050*/  LEA R90, P2, R113, R92, 0x1 ;  /* 0x0000005c715a7211 */ /* 0x000fe400078408ff */
[----:B------:R-:W-:Y:S02]  /*4060*/  LOP3.LUT R241, R0, 0x36, RZ, 0xfc, !PT ;  /* 0x0000003600f17812 */ /* 0x000fe400078efcff */
[----:B------:R-:W-:Y:S02]  /*4070*/  LEA.HI.X.SX32 R81, R87, R8, 0x1, P6 ;  /* 0x0000000857517211 */ /* 0x000fe400030f0eff */
[----:B------:R-:W-:Y:S02]  /*4080*/  LEA R86, P6, R93, R92, 0x1 ;  /* 0x0000005c5d567211 */ /* 0x000fe400078c08ff */
[----:B------:R-:W-:-:S02]  /*4090*/  LEA.HI.X.SX32 R89, R111, R8, 0x1, P5 ;  /* 0x000000086f597211 */ /* 0x000fc400028f0eff */
[----:B------:R-:W-:Y:S02]  /*40a0*/  LEA R92, P5, R115, R92, 0x1 ;  /* 0x0000005c735c7211 */ /* 0x000fe400078a08ff */
[----:B------:R-:W-:Y:S02]  /*40b0*/  LEA.HI.X.SX32 R91, R113, R8, 0x1, P2 ;  /* 0x00000008715b7211 */ /* 0x000fe400010f0eff */
[----:B------:R-:W-:Y:S02]  /*40c0*/  ISETP.LT.AND P2, PT, R241, R6, P0 ;  /* 0x00000006f100720c */ /* 0x000fe40000741270 */
[-C--:B------:R-:W-:Y:S02]  /*40d0*/  LEA.HI.X.SX32 R87, R93, R8.reuse, 0x1, P6 ;  /* 0x000000085d577211 */ /* 0x080fe400030f0eff */
[----:B------:R-:W-:Y:S02]  /*40e0*/  LEA.HI.X.SX32 R93, R115, R8, 0x1, P5 ;  /* 0x00000008735d7211 */ /* 0x000fe400028f0eff */
[----:B------:R-:W-:-:S02]  /*40f0*/  LEA R28, P5, R29, R116, 0x1 ;  /* 0x000000741d1c7211 */ /* 0x000fc400078a08ff */
[----:B------:R-:W-:Y:S02]  /*4100*/  PRMT R8, RZ, 0x7610, R8 ;  /* 0x00007610ff087816 */ /* 0x000fe40000000008 */
[----:B------:R-:W-:Y:S02]  /*4110*/  LEA.HI.X.SX32 R29, R29, R154, 0x1, P5 ;  /* 0x0000009a1d1d7211 */ /* 0x000fe400028f0eff */
[----:B------:R-:W-:-:S03]  /*4120*/  LEA.HI R230, R222, 0xe, RZ, 0x1a ;  /* 0x0000000edee67811 */ /* 0x000fc600078fd0ff */
[----:B------:R0:W2:Y:S01]  /*4130*/  @P2 LDG.E.U16 R8, desc[UR24][R28.64] ;  /* 0x000000181c082981 */ /* 0x0000a2000c1e1500 */
[----:B------:R-:W-:Y:S02]  /*4140*/  LEA R98, P2, R99, R116, 0x1 ;  /* 0x0000007463627211 */ /* 0x000fe400078408ff */
[----:B------:R-:W-:Y:S01]  /*4150*/  LOP3.LUT R248, R0, 0x26, RZ, 0xfc, !PT ;  /* 0x0000002600f87812 */ /* 0x000fe200078efcff */
[----:B------:R-:W-:Y:S01]  /*4160*/  IMAD R111, R230, R4, RZ ;  /* 0x00000004e66f7224 */ /* 0x000fe200078e02ff */
[-C--:B------:R-:W-:Y:S02]  /*4170*/  LEA R2, P6, R3, R116.reuse, 0x1 ;  /* 0x0000007403027211 */ /* 0x080fe400078c08ff */
[----:B------:R-:W-:Y:S02]  /*4180*/  LEA R96, P5, R97, R116, 0x1 ;  /* 0x0000007461607211 */ /* 0x000fe400078a08ff */
[----:B------:R-:W-:Y:S02]  /*4190*/  LEA.HI.X.SX32 R99, R99, R154, 0x1, P2 ;  /* 0x0000009a63637211 */ /* 0x000fe400010f0eff */
[----:B------:R-:W-:-:S02]  /*41a0*/  LEA.HI R227, R222, 0x3e, RZ, 0x1a ;  /* 0x0000003edee37811 */ /* 0x000fc400078fd0ff */
[----:B------:R-:W-:Y:S02]  /*41b0*/  LEA R118, P2, R103, R116, 0x1 ;  /* 0x0000007467767211 */ /* 0x000fe400078408ff */
[----:B------:R-:W-:Y:S02]  /*41c0*/  ISETP.LT.AND P3, PT, R248, R6, P0 ;  /* 0x00000006f800720c */ /* 0x000fe40000761270 */
[----:B------:R-:W-:Y:S02]  /*41d0*/  PRMT R193, RZ, 0x7610, R193 ;  /* 0x00007610ffc17816 */ /* 0x000fe400000000c1 */
[-C--:B------:R-:W-:Y:S02]  /*41e0*/  LEA.HI.X.SX32 R3, R3, R154.reuse, 0x1, P6 ;  /* 0x0000009a03037211 */ /* 0x080fe400030f0eff */
[----:B------:R-:W-:Y:S01]  /*41f0*/  LEA.HI.X.SX32 R97, R97, R154, 0x1, P5 ;  /* 0x0000009a61617211 */ /* 0x000fe200028f0eff */
[----:B------:R-:W-:Y:S01]  /*4200*/  IMAD R117, R227, R4, RZ ;  /* 0x00000004e3757224 */ /* 0x000fe200078e02ff */
[----:B------:R-:W-:Y:S01]  /*4210*/  LEA R26, P6, R27, R116, 0x1 ;  /* 0x000000741b1a7211 */ /* 0x000fe200078c08ff */
[----:B------:R1:W2:Y:S01]  /*4220*/  @P4 LDG.E.U16 R193, desc[UR24][R2.64] ;  /* 0x0000001802c14981 */ /* 0x0002a2000c1e1500 */
[----:B------:R-:W-:-:S02]  /*4230*/  LEA.HI R228, R222, 0x2e, RZ, 0x1a ;  /* 0x0000002edee47811 */ /* 0x000fc400078fd0ff */
[----:B0-----:R-:W-:Y:S02]  /*4240*/  LEA R28, P5, R107, R116, 0x1 ;  /* 0x000000746b1c7211 */ /* 0x001fe400078a08ff */
[----:B------:R-:W-:Y:S02]  /*4250*/  LEA.HI.X.SX32 R119, R103, R154, 0x1, P2 ;  /* 0x0000009a67777211 */ /* 0x000fe400010f0eff */
[----:B------:R-:W-:Y:S02]  /*4260*/  LEA.HI R224, R222, 0x6e, RZ, 0x1a ;  /* 0x0000006edee07811 */ /* 0x000fe400078fd0ff */
[----:B------:R-:W-:Y:S01]  /*4270*/  LEA R102, P2, R111, R116, 0x1 ;  /* 0x000000746f667211 */ /* 0x000fe200078408ff */
[----:B------:R-:W-:Y:S01]  /*4280*/  IMAD R115, R228, R4, RZ ;  /* 0x00000004e4737224 */ /* 0x000fe200078e02ff */
[----:B------:R-:W-:Y:S02]  /*4290*/  LEA.HI.X.SX32 R27, R27, R154, 0x1, P6 ;  /* 0x0000009a1b1b7211 */ /* 0x000fe400030f0eff */
[----:B------:R-:W-:-:S02]  /*42a0*/  PRMT R192, RZ, 0x7610, R192 ;  /* 0x00007610ffc07816 */ /* 0x000fc400000000c0 */
[----:B------:R-:W-:Y:S01]  /*42b0*/  LEA.HI.X.SX32 R29, R107, R154, 0x1, P5 ;  /* 0x0000009a6b1d7211 */ /* 0x000fe200028f0eff */
[----:B------:R-:W-:Y:S01]  /*42c0*/  IMAD R155, R224, R4, RZ ;  /* 0x00000004e09b7224 */ /* 0x000fe200078e02ff */
[-C--:B-1----:R-:W-:Y:S02]  /*42d0*/  LEA R2, P6, R109, R116.reuse, 0x1 ;  /* 0x000000746d027211 */ /* 0x082fe400078c08ff */
[----:B------:R-:W-:Y:S01]  /*42e0*/  LEA R100, P5, R101, R116, 0x1 ;  /* 0x0000007465647211 */ /* 0x000fe200078a08ff */
[----:B------:R0:W2:Y:S01]  /*42f0*/  @P3 LDG.E.U16 R192, desc[UR24][R26.64] ;  /* 0x000000181ac03981 */ /* 0x0000a2000c1e1500 */
[----:B------:R-:W-:Y:S02]  /*4300*/  LEA.HI.X.SX32 R103, R111, R154, 0x1, P2 ;  /* 0x0000009a6f677211 */ /* 0x000fe400010f0eff */
[----:B------:R-:W-:Y:S02]  /*4310*/  LEA R108, P2, R117, R116, 0x1 ;  /* 0x00000074756c7211 */ /* 0x000fe400078408ff */
[----:B------:R-:W-:-:S02]  /*4320*/  LEA.HI R229, R222, 0x1e, RZ, 0x1a ;  /* 0x0000001edee57811 */ /* 0x000fc400078fd0ff */
[----:B------:R-:W-:Y:S02]  /*4330*/  LEA.HI R225, R222, 0x5e, RZ, 0x1a ;  /* 0x0000005edee17811 */ /* 0x000fe400078fd0ff */
[-C--:B------:R-:W-:Y:S02]  /*4340*/  LEA.HI.X.SX32 R3, R109, R154.reuse, 0x1, P6 ;  /* 0x0000009a6d037211 */ /* 0x080fe400030f0eff */
[----:B------:R-:W-:Y:S02]  /*4350*/  LEA.HI.X.SX32 R101, R101, R154, 0x1, P5 ;  /* 0x0000009a65657211 */ /* 0x000fe400028f0eff */
[----:B------:R-:W-:Y:S02]  /*4360*/  LEA R106, P5, R115, R116, 0x1 ;  /* 0x00000074736a7211 */ /* 0x000fe400078a08ff */
[----:B------:R-:W-:Y:S01]  /*4370*/  LEA.HI.X.SX32 R109, R117, R154, 0x1, P2 ;  /* 0x0000009a756d7211 */ /* 0x000fe200010f0eff */
[----:B------:R-:W-:Y:S01]  /*4380*/  IMAD R113, R229, R4, RZ ;  /* 0x00000004e5717224 */ /* 0x000fe200078e02ff */
[----:B------:R-:W-:-:S02]  /*4390*/  LEA R94, P3, R95, R116, 0x1 ;  /* 0x000000745f5e7211 */ /* 0x000fc400078608ff */
[----:B------:R-:W-:Y:S01]  /*43a0*/  LEA R114, P2, R155, R116, 0x1 ;  /* 0x000000749b727211 */ /* 0x000fe200078408ff */
[----:B------:R-:W-:Y:S01]  /*43b0*/  IMAD R153, R225, R4, RZ ;  /* 0x00000004e1997224 */ /* 0x000fe200078e02ff */
[----:B------:R-:W-:Y:S02]  /*43c0*/  LOP3.LUT R205, R0, 0x76, RZ, 0xfc, !PT ;  /* 0x0000007600cd7812 */ /* 0x000fe400078efcff */
[-C--:B------:R-:W-:Y:S02]  /*43d0*/  LEA.HI.X.SX32 R107, R115, R154.reuse, 0x1, P5 ;  /* 0x0000009a736b7211 */ /* 0x080fe400028f0eff */
[-C--:B------:R-:W-:Y:S02]  /*43e0*/  LEA.HI.X.SX32 R95, R95, R154.reuse, 0x1, P3 ;  /* 0x0000009a5f5f7211 */ /* 0x080fe400018f0eff */
[----:B------:R-:W-:Y:S02]  /*43f0*/  LEA.HI.X.SX32 R115, R155, R154, 0x1, P2 ;  /* 0x0000009a9b737211 */ /* 0x000fe400010f0eff */
[----:B0-----:R-:W-:-:S02]  /*4400*/  LEA R26, P3, R105, R116, 0x1 ;  /* 0x00000074691a7211 */ /* 0x001fc400078608ff */
[----:B------:R-:W-:Y:S02]  /*4410*/  ISETP.LT.AND P2, PT, R205, R6, P0 ;  /* 0x00000006cd00720c */ /* 0x000fe40000741270 */
[-C--:B------:R-:W-:Y:S02]  /*4420*/  LEA R104, P6, R113, R116.reuse, 0x1 ;  /* 0x0000007471687211 */ /* 0x080fe400078c08ff */
[----:B------:R-:W-:Y:S02]  /*4430*/  LEA R112, P5, R153, R116, 0x1 ;  /* 0x0000007499707211 */ /* 0x000fe400078a08ff */
[----:B------:R-:W-:Y:S02]  /*4440*/  LOP3.LUT R234, R0, 0x46, RZ, 0xfc, !PT ;  /* 0x0000004600ea7812 */ /* 0x000fe400078efcff */
[-C--:B------:R-:W-:Y:S02]  /*4450*/  LEA.HI.X.SX32 R27, R105, R154.reuse, 0x1, P3 ;  /* 0x0000009a691b7211 */ /* 0x080fe400018f0eff */
[----:B------:R-:W-:-:S02]  /*4460*/  LEA.HI.X.SX32 R105, R113, R154, 0x1, P6 ;  /* 0x0000009a71697211 */ /* 0x000fc400030f0eff */
[----:B------:R-:W-:Y:S02]  /*4470*/  LEA.HI.X.SX32 R113, R153, R154, 0x1, P5 ;  /* 0x0000009a99717211 */ /* 0x000fe400028f0eff */
[-C--:B------:R-:W-:Y:S02]  /*4480*/  ISETP.LT.AND P4, PT, R234, R6.reuse, P0 ;  /* 0x00000006ea00720c */ /* 0x080fe40000781270 */
[----:B------:R-:W-:Y:S02]  /*4490*/  PRMT R153, RZ, 0x7610, R153 ;  /* 0x00007610ff997816 */ /* 0x000fe40000000099 */
[----:B------:R-:W-:Y:S02]  /*44a0*/  PRMT R152, RZ, 0x7610, R152 ;  /* 0x00007610ff987816 */ /* 0x000fe40000000098 */
[----:B------:R-:W-:Y:S02]  /*44b0*/  LEA.HI R226, R222, 0x4e, RZ, 0x1a ;  /* 0x0000004edee27811 */ /* 0x000fe400078fd0ff */
[----:B------:R-:W3:Y:S01]  /*44c0*/  @P2 LDG.E.U16 R153, desc[UR24][R118.64] ;  /* 0x0000001876992981 */ /* 0x000ee2000c1e1500 */
[----:B------:R-:W-:-:S02]  /*44d0*/  ISETP.LT.AND P2, PT, R0, R6, P0 ;  /* 0x000000060000720c */ /* 0x000fc40000741270 */
[----:B------:R-:W-:Y:S02]  /*44e0*/  IMAD R151, R226, R4, RZ ;  /* 0x00000004e2977224 */ /* 0x000fe400078e02ff */
[----:B------:R0:W3:Y:S01]  /*44f0*/  @P4 LDG.E.U16 R152, desc[UR24][R2.64] ;  /* 0x0000001802984981 */ /* 0x0000e2000c1e1500 */
[----:B------:R-:W-:Y:S02]  /*4500*/  LEA.HI R197, R222, 0x7e, RZ, 0x1a ;  /* 0x0000007edec57811 */ /* 0x000fe400078fd0ff */
[----:B------:R-:W-:Y:S02]  /*4510*/  LEA R110, P6, R151, R116, 0x1 ;  /* 0x00000074976e7211 */ /* 0x000fe400078c08ff */
[C---:B------:R-:W-:Y:S02]  /*4520*/  LOP3.LUT R200, R0.reuse, 0x66, RZ, 0xfc, !PT ;  /* 0x0000006600c87812 */ /* 0x040fe400078efcff */
[----:B0-----:R-:W-:Y:S01]  /*4530*/  PRMT R2, RZ, 0x7610, R2 ;  /* 0x00007610ff027816 */ /* 0x001fe20000000002 */
[----:B------:R-:W-:Y:S01]  /*4540*/  IMAD R157, R197, R4, RZ ;  /* 0x00000004c59d7224 */ /* 0x000fe200078e02ff */
[----:B------:R-:W-:-:S02]  /*4550*/  LOP3.LUT R231, R0, 0x2, RZ, 0xfc, !PT ;  /* 0x0000000200e77812 */ /* 0x000fc400078efcff */
[----:B------:R-:W-:Y:S02]  /*4560*/  LOP3.LUT R214, R0, 0x56, RZ, 0xfc, !PT ;  /* 0x0000005600d67812 */ /* 0x000fe400078efcff */
[----:B------:R-:W3:Y:S01]  /*4570*/  @P2 LDG.E.U16 R2, desc[UR24][R94.64] ;  /* 0x000000185e022981 */ /* 0x000ee2000c1e1500 */
[----:B------:R-:W-:Y:S02]  /*4580*/  LEA.HI.X.SX32 R111, R151, R154, 0x1, P6 ;  /* 0x0000009a976f7211 */ /* 0x000fe400030f0eff */
[-C--:B------:R-:W-:Y:S02]  /*4590*/  ISETP.LT.AND P6, PT, R200, R6.reuse, P0 ;  /* 0x00000006c800720c */ /* 0x080fe400007c1270 */
[----:B------:R-:W-:Y:S02]  /*45a0*/  ISETP.LT.AND P2, PT, R231, R6, P0 ;  /* 0x00000006e700720c */ /* 0x000fe40000741270 */
[----:B------:R-:W-:Y:S01]  /*45b0*/  LEA R116, P5, R157, R116, 0x1 ;  /* 0x000000749d747211 */ /* 0x000fe200078a08ff */
[----:B------:R-:W4:Y:S01]  /*45c0*/  LDL.LU R231, [R1+0xc] ;  /* 0x00000c0001e77983 */ /* 0x000f220000300800 */
[----:B------:R-:W-:-:S02]  /*45d0*/  ISETP.LT.AND P3, PT, R214, R6, P0 ;  /* 0x00000006d600720c */ /* 0x000fc40000761270 */
[----:B------:R-:W-:Y:S02]  /*45e0*/  LEA.HI.X.SX32 R117, R157, R154, 0x1, P5 ;  /* 0x0000009a9d757211 */ /* 0x000fe400028f0eff */
[----:B------:R-:W-:Y:S02]  /*45f0*/  PRMT R154, RZ, 0x7610, R154 ;  /* 0x00007610ff9a7816 */ /* 0x000fe4000000009a */
[----:B------:R-:W-:Y:S02]  /*4600*/  PRMT R191, RZ, 0x7610, R191 ;  /* 0x00007610ffbf7816 */ /* 0x000fe400000000bf */
[----:B------:R-:W-:Y:S02]  /*4610*/  PRMT R151, RZ, 0x7610, R151 ;  /* 0x00007610ff977816 */ /* 0x000fe40000000097 */
[C---:B------:R-:W-:Y:S01]  /*4620*/  LOP3.LUT R3, R0.reuse, 0x4, RZ, 0xfc, !PT ;  /* 0x0000000400037812 */ /* 0x040fe200078efcff */
[----:B------:R-:W4:Y:S01]  /*4630*/  @P6 LDG.E.U16 R154, desc[UR24][R28.64] ;  /* 0x000000181c9a6981 */ /* 0x000f22000c1e1500 */
[----:B------:R-:W-:-:S02]  /*4640*/  LOP3.LUT R0, R0, 0x6, RZ, 0xfc, !PT ;  /* 0x0000000600007812 */ /* 0x000fc400078efcff */
[-C--:B------:R-:W-:Y:S01]  /*4650*/  ISETP.LT.AND P6, PT, R3, R6.reuse, P0 ;  /* 0x000000060300720c */ /* 0x080fe200007c1270 */
[----:B------:R-:W4:Y:S01]  /*4660*/  @P2 LDG.E.U16 R191, desc[UR24][R96.64] ;  /* 0x0000001860bf2981 */ /* 0x000f22000c1e1500 */
[-C--:B------:R-:W-:Y:S02]  /*4670*/  ISETP.LT.AND P5, PT, R0, R6.reuse, P0 ;  /* 0x000000060000720c */ /* 0x080fe400007a1270 */
[-C--:B------:R-:W-:Y:S01]  /*4680*/  ISETP.LT.AND P4, PT, R230, R6.reuse, P0 ;  /* 0x00000006e600720c */ /* 0x080fe20000781270 */
[----:B------:R0:W4:Y:S01]  /*4690*/  @P3 LDG.E.U16 R151, desc[UR24][R26.64] ;  /* 0x000000181a973981 */ /* 0x000122000c1e1500 */
[-C--:B------:R-:W-:Y:S02]  /*46a0*/  ISETP.LT.AND P3, PT, R229, R6.reuse, P0 ;  /* 0x00000006e500720c */ /* 0x080fe40000761270 */
[----:B------:R-:W-:Y:S02]  /*46b0*/  ISETP.LT.AND P2, PT, R228, R6, P0 ;  /* 0x00000006e400720c */ /* 0x000fe40000741270 */
[----:B------:R-:W-:-:S02]  /*46c0*/  PRMT R160, RZ, 0x7610, R160 ;  /* 0x00007610ffa07816 */ /* 0x000fc400000000a0 */
[----:B------:R-:W-:Y:S02]  /*46d0*/  PRMT R161, RZ, 0x7610, R161 ;  /* 0x00007610ffa17816 */ /* 0x000fe400000000a1 */
[----:B------:R-:W-:Y:S02]  /*46e0*/  PRMT R162, RZ, 0x7610, R162 ;  /* 0x00007610ffa27816 */ /* 0x000fe400000000a2 */
[----:B------:R-:W-:Y:S01]  /*46f0*/  PRMT R163, RZ, 0x7610, R163 ;  /* 0x00007610ffa37816 */ /* 0x000fe200000000a3 */
[----:B------:R-:W4:Y:S01]  /*4700*/  @P6 LDG.E.U16 R160, desc[UR24][R98.64] ;  /* 0x0000001862a06981 */ /* 0x000f22000c1e1500 */
[----:B------:R-:W-:Y:S02]  /*4710*/  PRMT R164, RZ, 0x7610, R164 ;  /* 0x00007610ffa47816 */ /* 0x000fe400000000a4 */
[-C--:B------:R-:W-:Y:S01]  /*4720*/  ISETP.LT.AND P6, PT, R227, R6.reuse, P0 ;  /* 0x00000006e300720c */ /* 0x080fe200007c1270 */
[----:B------:R-:W4:Y:S01]  /*4730*/  @P5 LDG.E.U16 R161, desc[UR24][R100.64] ;  /* 0x0000001864a15981 */ /* 0x000f22000c1e1500 */
[----:B------:R-:W-:-:S03]  /*4740*/  ISETP.LT.AND P5, PT, R226, R6, P0 ;  /* 0x00000006e200720c */ /* 0x000fc600007a1270 */
[----:B------:R-:W4:Y:S01]  /*4750*/  @P4 LDG.E.U16 R162, desc[UR24][R102.64] ;  /* 0x0000001866a24981 */ /* 0x000f22000c1e1500 */
[----:B------:R-:W-:-:S03]  /*4760*/  ISETP.LT.AND P4, PT, R225, R6, P0 ;  /* 0x00000006e100720c */ /* 0x000fc60000781270 */
[----:B------:R-:W4:Y:S01]  /*4770*/  @P3 LDG.E.U16 R163, desc[UR24][R104.64] ;  /* 0x0000001868a33981 */ /* 0x000f22000c1e1500 */
[----:B------:R-:W-:-:S03]  /*4780*/  ISETP.LT.AND P3, PT, R224, R6, P0 ;  /* 0x00000006e000720c */ /* 0x000fc60000761270 */
[----:B------:R-:W4:Y:S01]  /*4790*/  @P2 LDG.E.U16 R164, desc[UR24][R106.64] ;  /* 0x000000186aa42981 */ /* 0x000f22000c1e1500 */
[-C--:B------:R-:W-:Y:S02]  /*47a0*/  ISETP.LT.AND P2, PT, R223, R6.reuse, P0 ;  /* 0x00000006df00720c */ /* 0x080fe40000741270 */
[----:B------:R-:W-:Y:S02]  /*47b0*/  ISETP.LT.AND P0, PT, R197, R6, P0 ;  /* 0x00000006c500720c */ /* 0x000fe40000701270 */
[----:B------:R-:W-:Y:S02]  /*47c0*/  PRMT R165, RZ, 0x7610, R165 ;  /* 0x00007610ffa57816 */ /* 0x000fe400000000a5 */
[----:B------:R-:W-:Y:S02]  /*47d0*/  PRMT R166, RZ, 0x7610, R166 ;  /* 0x00007610ffa67816 */ /* 0x000fe400000000a6 */
[----:B------:R-:W-:Y:S02]  /*47e0*/  PRMT R167, RZ, 0x7610, R167 ;  /* 0x00007610ffa77816 */ /* 0x000fe400000000a7 */
[----:B------:R-:W-:Y:S01]  /*47f0*/  PRMT R168, RZ, 0x7610, R168 ;  /* 0x00007610ffa87816 */ /* 0x000fe200000000a8 */
[----:B------:R-:W4:Y:S01]  /*4800*/  @P6 LDG.E.U16 R165, desc[UR24][R108.64] ;  /* 0x000000186ca56981 */ /* 0x000f22000c1e1500 */
[----:B------:R-:W-:-:S02]  /*4810*/  PRMT R169, RZ, 0x7610, R169 ;  /* 0x00007610ffa97816 */ /* 0x000fc400000000a9 */
[----:B------:R-:W-:Y:S01]  /*4820*/  PRMT R170, RZ, 0x7610, R170 ;  /* 0x00007610ffaa7816 */ /* 0x000fe200000000aa */
[----:B------:R-:W4:Y:S01]  /*4830*/  @P5 LDG.E.U16 R166, desc[UR24][R110.64] ;  /* 0x000000186ea65981 */ /* 0x000f22000c1e1500 */
[----:B------:R-:W-:Y:S02]  /*4840*/  PRMT R171, RZ, 0x7610, R171 ;  /* 0x00007610ffab7816 */ /* 0x000fe400000000ab */
[----:B------:R-:W-:Y:S01]  /*4850*/  PRMT R172, RZ, 0x7610, R172 ;  /* 0x00007610ffac7816 */ /* 0x000fe200000000ac */
[----:B------:R-:W4:Y:S01]  /*4860*/  @P4 LDG.E.U16 R167, desc[UR24][R112.64] ;  /* 0x0000001870a74981 */ /* 0x000f22000c1e1500 */
        /* <DEDUP_REMOVED lines=9> */
[----:B------:R-:W-:-:S03]  /*4900*/  PRMT R179, RZ, 0x7610, R179 ;  /* 0x00007610ffb37816 */ /* 0x000fc600000000b3 */
        /* <DEDUP_REMOVED lines=29> */
[----:B0-----:R-:W-:-:S03]  /*4ae0*/  PRMT R26, RZ, 0x7610, R26 ;  /* 0x00007610ff1a7816 */ /* 0x001fc6000000001a */
        /* <DEDUP_REMOVED lines=8> */
[----:B------:R-:W4:Y:S04]  /*4b70*/  @P2 LDG.E.U16 R190, desc[UR24][R40.64] ;  /* 0x0000001828be2981 */ /* 0x000f28000c1e1500 */
[----:B------:R-:W4:Y:S01]  /*4b80*/  @P2 LDG.E.U16 R157, desc[UR24][R56.64] ;  /* 0x00000018389d2981 */ /* 0x000f22000c1e1500 */
[----:B------:R-:W-:-:S03]  /*4b90*/  PRMT R119, RZ, 0x7610, R119 ;  /* 0x00007610ff777816 */ /* 0x000fc60000000077 */
[----:B------:R-:W4:Y:S01]  /*4ba0*/  @P2 LDG.E.U16 R158, desc[UR24][R72.64] ;  /* 0x00000018489e2981 */ /* 0x000f22000c1e1500 */
[----:B------:R-:W-:-:S03]  /*4bb0*/  PRMT R155, RZ, 0x7610, R155 ;  /* 0x00007610ff9b7816 */ /* 0x000fc6000000009b */
[----:B------:R-:W4:Y:S01]  /*4bc0*/  @P2 LDG.E.U16 R159, desc[UR24][R88.64] ;  /* 0x00000018589f2981 */ /* 0x000f22000c1e1500 */
[----:B------:R-:W-:-:S03]  /*4bd0*/  PRMT R156, RZ, 0x7610, R156 ;  /* 0x00007610ff9c7816 */ /* 0x000fc6000000009c */
[----:B------:R-:W4:Y:S04]  /*4be0*/  @P2 LDG.E.U16 R26, desc[UR24][R42.64] ;  /* 0x000000182a1a2981 */ /* 0x000f28000c1e1500 */
[----:B------:R-:W4:Y:S04]  /*4bf0*/  @P2 LDG.E.U16 R27, desc[UR24][R58.64] ;  /* 0x000000183a1b2981 */ /* 0x000f28000c1e1500 */
[----:B------:R-:W4:Y:S04]  /*4c00*/  @P2 LDG.E.U16 R28, desc[UR24][R74.64] ;  /* 0x000000184a1c2981 */ /* 0x000f28000c1e1500 */
[----:B------:R-:W4:Y:S04]  /*4c10*/  @P2 LDG.E.U16 R29, desc[UR24][R90.64] ;  /* 0x000000185a1d2981 */ /* 0x000f28000c1e1500 */
[----:B------:R-:W4:Y:S04]  /*4c20*/  @P2 LDG.E.U16 R118, desc[UR24][R44.64] ;  /* 0x000000182c762981 */ /* 0x000f28000c1e1500 */
[----:B------:R-:W4:Y:S04]  /*4c30*/  @P2 LDG.E.U16 R119, desc[UR24][R60.64] ;  /* 0x000000183c772981 */ /* 0x000f28000c1e1500 */
[----:B------:R-:W4:Y:S04]  /*4c40*/  @P2 LDG.E.U16 R155, desc[UR24][R76.64] ;  /* 0x000000184c9b2981 */ /* 0x000f28000c1e1500 */
[----:B------:R-:W4:Y:S01]  /*4c50*/  @P2 LDG.E.U16 R156, desc[UR24][R92.64] ;  /* 0x000000185c9c2981 */ /* 0x000f22000c1e1500 */
[----:B------:R-:W-:Y:S01]  /*4c60*/  IMAD.SHL.U32 R197, R222, 0x2, RZ ;  /* 0x00000002dec57824 */ /* 0x000fe200078e00ff */
[----:B------:R-:W-:-:S04]  /*4c70*/  @!UP1 UIADD3 UR4, UPT, UPT, -UR4, 0x100000, URZ ;  /* 0x0010000004049890 */ /* 0x000fc8000fffe1ff */
[----:B------:R-:W-:Y:S02]  /*4c80*/  @!UP1 USHF.L.U32 UR5, UR4, 0xb, URZ ;  /* 0x0000000b04059899 */ /* 0x000fe400080006ff */
[----:B------:R-:W-:Y:S01]  /*4c90*/  @!UP1 USHF.L.U32 UR4, UR4, 0x1, URZ ;  /* 0x0000000104049899 */ /* 0x000fe200080006ff */
[----:B------:R-:W-:Y:S02]  /*4ca0*/  SHF.R.S32.HI R0, RZ, 0x6, R222 ;  /* 0x00000006ff007819 */ /* 0x000fe400000114de */
[----:B------:R-:W-:Y:S02]  /*4cb0*/  LOP3.LUT R197, R197, 0x7e, RZ, 0xc0, !PT ;  /* 0x0000007ec5c57812 */ /* 0x000fe400078ec0ff */
[----:B------:R-:W-:Y:S01]  /*4cc0*/  SGXT R0, R0, 0x1 ;  /* 0x000000010000781a */ /* 0x000fe20000000200 */
[----:B------:R-:W-:-:S03]  /*4cd0*/  VOTEU.ALL UP1, P1 ;  /* 0x0000000000ff7886 */ /* 0x000fc60000820000 */
[----:B------:R-:W-:-:S03]  /*4ce0*/  LOP3.LUT R0, R197, 0x90, R0, 0x78, !PT ;  /* 0x00000090c5007812 */ /* 0x000fc600078e7800 */
[----:B------:R0:W1:Y:S02]  /*4cf0*/  @!UP1 SYNCS.EXCH.64 URZ, [UR11+0xc008], UR4 ;  /* 0x00c008040bff95b2 */ /* 0x0000640008000100 */
[----:B------:R0:W-:Y:S04]  /*4d00*/  STS.U16 [R0+UR11+0x400], R143 ;  /* 0x0004008f00007988 */ /* 0x0001e8000800040b */
[----:B-----5:R5:W-:Y:S01]  /*4d10*/  STS.U16 [R0+UR11+0x800], R144 ;  /* 0x0008009000007988 */ /* 0x020be2000800040b */
[----:B0-----:R-:W-:-:S03]  /*4d20*/  LOP3.LUT R143, R0, 0x20, RZ, 0x3c, !PT ;  /* 0x00000020008f7812 */ /* 0x001fc600078e3cff */
[----:B------:R-:W-:Y:S04]  /*4d30*/  STS.U16 [R0+UR11+0xc00], R145 ;  /* 0x000c009100007988 */ /* 0x000fe8000800040b */
[----:B------:R-:W-:Y:S04]  /*4d40*/  STS.U16 [R0+UR11+0x1000], R146 ;  /* 0x0010009200007988 */ /* 0x000fe8000800040b */
[----:B--2---:R-:W-:Y:S04]  /*4d50*/  STS.U16 [R0+UR11+0x1400], R147 ;  /* 0x0014009300007988 */ /* 0x004fe8000800040b */
[----:B------:R-:W-:Y:S04]  /*4d60*/  STS.U16 [R0+UR11+0x1800], R148 ;  /* 0x0018009400007988 */ /* 0x000fe8000800040b */
        /* <DEDUP_REMOVED lines=8> */
[----:B------:R-:W-:Y:S01]  /*4df0*/  STS.U16 [R0+UR11+0x3c00], R123 ;  /* 0x003c007b00007988 */ /* 0x000fe2000800040b */
[----:B------:R-:W-:Y:S01]  /*4e00*/  SHF.R.S32.HI R3, RZ, 0x1f, R150 ;  /* 0x0000001fff037819 */ /* 0x000fe20000011496 */
[----:B-----5:R-:W0:Y:S02]  /*4e10*/  S2R R144, SR_TID.X ;  /* 0x0000000000907919 */ /* 0x020e240000002100 */
[----:B---3--:R0:W-:Y:S04]  /*4e20*/  STS.U16 [R0+UR11], R2 ;  /* 0x0000000200007988 */ /* 0x0081e8000800040b */
[----:B------:R-:W-:Y:S04]  /*4e30*/  STS.U16 [R143+UR11+0xd00], R122 ;  /* 0x000d007a8f007988 */ /* 0x000fe8000800040b */
[----:B----4-:R-:W-:Y:S04]  /*4e40*/  STS.U16 [R143+UR11+0x1100], R134 ;  /* 0x001100868f007988 */ /* 0x010fe8000800040b */
[----:B------:R-:W-:Y:S04]  /*4e50*/  STS.U16 [R143+UR11+0x1500], R133 ;  /* 0x001500858f007988 */ /* 0x000fe8000800040b */
[----:B------:R-:W-:Y:S01]  /*4e60*/  STS.U16 [R143+UR11+0x1900], R132 ;  /* 0x001900848f007988 */ /* 0x000fe2000800040b */
[----:B------:R-:W-:-:S03]  /*4e70*/  SHF.L.U64.HI R3, R150, 0x1, R3 ;  /* 0x0000000196037819 */ /* 0x000fc60000010203 */
[----:B------:R-:W-:Y:S01]  /*4e80*/  STS.U16 [R143+UR11+0x1d00], R131 ;  /* 0x001d00838f007988 */ /* 0x000fe2000800040b */
[----:B------:R-:W-:-:S03]  /*4e90*/  SHF.R.S32.HI R230, RZ, 0x1f, R25 ;  /* 0x0000001fffe67819 */ /* 0x000fc60000011419 */
[----:B------:R-:W-:Y:S01]  /*4ea0*/  STS.U16 [R143+UR11+0x2100], R130 ;  /* 0x002100828f007988 */ /* 0x000fe2000800040b */
[----:B------:R-:W-:-:S03]  /*4eb0*/  LEA R226, P2, R25, R220, 0x1 ;  /* 0x000000dc19e27211 */ /* 0x000fc600078408ff */
[----:B------:R-:W-:Y:S01]  /*4ec0*/  STS.U16 [R143+UR11+0x2500], R129 ;  /* 0x002500818f007988 */ /* 0x000fe2000800040b */
[----:B------:R-:W-:-:S03]  /*4ed0*/  ISETP.NE.U32.AND P0, PT, R198, RZ, PT ;  /* 0x000000ffc600720c */ /* 0x000fc60003f05070 */
[----:B------:R-:W-:Y:S01]  /*4ee0*/  STS.U16 [R143+UR11+0x2900], R128 ;  /* 0x002900808f007988 */ /* 0x000fe2000800040b */
[----:B------:R-:W-:-:S03]  /*4ef0*/  LEA.HI.X R230, R25, R3, R230, 0x1, P2 ;  /* 0x0000000319e67211 */ /* 0x000fc600010f0ce6 */
[----:B------:R-:W-:Y:S01]  /*4f00*/  STS.U16 [R143+UR11+0x2d00], R127 ;  /* 0x002d007f8f007988 */ /* 0x000fe2000800040b */
[----:B------:R-:W-:-:S03]  /*4f10*/  LOP3.LUT R198, R0, 0x40, RZ, 0x3c, !PT ;  /* 0x0000004000c67812 */ /* 0x000fc600078e3cff */
[----:B------:R-:W-:Y:S01]  /*4f20*/  STS.U16 [R143+UR11+0x3100], R126 ;  /* 0x0031007e8f007988 */ /* 0x000fe2000800040b */
[----:B------:R-:W-:-:S03]  /*4f30*/  SHF.R.S32.HI R229, RZ, 0x1f, R120 ;  /* 0x0000001fffe57819 */ /* 0x000fc60000011478 */
[----:B------:R-:W-:Y:S01]  /*4f40*/  STS.U16 [R143+UR11+0x3500], R125 ;  /* 0x0035007d8f007988 */ /* 0x000fe2000800040b */
[----:B------:R-:W-:Y:S02]  /*4f50*/  SHF.R.S32.HI R227, RZ, 0x1f, R137 ;  /* 0x0000001fffe37819 */ /* 0x000fe40000011489 */
[-C--:B------:R-:W-:Y:S01]  /*4f60*/  LEA R225, P2, R120, R220.reuse, 0x1 ;  /* 0x000000dc78e17211 */ /* 0x080fe200078408ff */
[----:B------:R-:W-:Y:S01]  /*4f70*/  STS.U16 [R143+UR11+0x3900], R124 ;  /* 0x0039007c8f007988 */ /* 0x000fe2000800040b */
[----:B------:R-:W-:-:S03]  /*4f80*/  LEA R228, P3, R137, R220, 0x1 ;  /* 0x000000dc89e47211 */ /* 0x000fc600078608ff */
[----:B------:R-:W-:Y:S01]  /*4f90*/  STS.U16 [R143+UR11+0x3d00], R10 ;  /* 0x003d000a8f007988 */ /* 0x000fe2000800040b */
[----:B------:R-:W-:-:S03]  /*4fa0*/  LEA.HI.X R229, R120, R3, R229, 0x1, P2 ;  /* 0x0000000378e57211 */ /* 0x000fc600010f0ce5 */
[----:B------:R-:W-:Y:S01]  /*4fb0*/  STS.U16 [R143+UR11+0x500], R24 ;  /* 0x000500188f007988 */ /* 0x000fe2000800040b */
[----:B------:R-:W-:-:S03]  /*4fc0*/  LEA.HI.X R227, R137, R3, R227, 0x1, P3 ;  /* 0x0000000389e37211 */ /* 0x000fc600018f0ce3 */
[----:B------:R-:W-:Y:S01]  /*4fd0*/  STS.U16 [R143+UR11+0x900], R23 ;  /* 0x000900178f007988 */ /* 0x000fe2000800040b */
[----:B------:R-:W-:-:S03]  /*4fe0*/  SHF.R.S32.HI R222, RZ, 0x1f, R196 ;  /* 0x0000001fffde7819 */ /* 0x000fc600000114c4 */
[----:B------:R2:W-:Y:S01]  /*4ff0*/  STS.U16 [R143+UR11+0x100], R191 ;  /* 0x000100bf8f007988 */ /* 0x0005e2000800040b */
        /* <DEDUP_REMOVED lines=10> */
[----:B------:R-:W-:Y:S01]  /*50a0*/  STS.U16 [R198+UR11+0x1e00], R18 ;  /* 0x001e0012c6007988 */ /* 0x000fe2000800040b */
[----:B------:R-:W-:-:S03]  /*50b0*/  LEA R121, P2, R9, R220, 0x1 ;  /* 0x000000dc09797211 */ /* 0x000fc600078408ff */
[----:B------:R-:W-:Y:S04]  /*50c0*/  STS.U16 [R198+UR11+0x2200], R17 ;  /* 0x00220011c6007988 */ /* 0x000fe8000800040b */
[----:B------:R-:W-:Y:S01]  /*50d0*/  STS.U16 [R198+UR11+0x2600], R16 ;  /* 0x00260010c6007988 */ /* 0x000fe2000800040b */
[----:B------:R-:W-:-:S03]  /*50e0*/  LEA.HI.X R223, R9, R3, R223, 0x1, P2 ;  /* 0x0000000309df7211 */ /* 0x000fc600010f0cdf */
[----:B------:R-:W-:Y:S01]  /*50f0*/  STS.U16 [R198+UR11+0x2a00], R15 ;  /* 0x002a000fc6007988 */ /* 0x000fe2000800040b */
[----:B------:R-:W-:-:S03]  /*5100*/  LOP3.LUT R9, R0, 0x60, RZ, 0x3c, !PT ;  /* 0x0000006000097812 */ /* 0x000fc600078e3cff */
[----:B------:R-:W-:Y:S04]  /*5110*/  STS.U16 [R198+UR11+0x2e00], R14 ;  /* 0x002e000ec6007988 */ /* 0x000fe8000800040b */
[----:B------:R-:W-:Y:S04]  /*5120*/  STS.U16 [R198+UR11+0x3200], R13 ;  /* 0x0032000dc6007988 */ /* 0x000fe8000800040b */
[----:B------:R-:W-:Y:S04]  /*5130*/  STS.U16 [R198+UR11+0x3600], R12 ;  /* 0x0036000cc6007988 */ /* 0x000fe8000800040b */
[----:B------:R-:W-:Y:S04]  /*5140*/  STS.U16 [R198+UR11+0x3a00], R11 ;  /* 0x003a000bc6007988 */ /* 0x000fe8000800040b */
[----:B------:R-:W-:Y:S04]  /*5150*/  STS.U16 [R198+UR11+0x3e00], R7 ;  /* 0x003e0007c6007988 */ /* 0x000fe8000800040b */
[----:B------:R-:W-:Y:S04]  /*5160*/  STS.U16 [R198+UR11+0x600], R195 ;  /* 0x000600c3c6007988 */ /* 0x000fe8000800040b */
[----:B------:R-:W-:Y:S01]  /*5170*/  STS.U16 [R198+UR11+0xa00], R194 ;  /* 0x000a00c2c6007988 */ /* 0x000fe2000800040b */
[----:B0-----:R-:W-:-:S03]  /*5180*/  LOP3.LUT R2, R144, 0x40, RZ, 0xc0, !PT ;  /* 0x0000004090027812 */ /* 0x001fc600078ec0ff */
[----:B------:R0:W-:Y:S01]  /*5190*/  STS.U16 [R198+UR11+0x200], R160 ;  /* 0x000200a0c6007988 */ /* 0x0001e2000800040b */
[----:B--2---:R-:W-:-:S03]  /*51a0*/  SHF.R.U32.HI R143, RZ, 0x6, R144 ;  /* 0x00000006ff8f7819 */ /* 0x004fc60000011690 */
[----:B------:R-:W-:Y:S04]  /*51b0*/  STS.U16 [R9+UR11+0xb00], R193 ;  /* 0x000b00c109007988 */ /* 0x000fe8000800040b */
[----:B------:R-:W-:Y:S01]  /*51c0*/  STS.U16 [R9+UR11+0x1300], R192 ;  /* 0x001300c009007988 */ /* 0x000fe2000800040b */
[----:B0-----:R-:W-:-:S03]  /*51d0*/  SHF.R.U32.HI R198, RZ, 0x6, R144 ;  /* 0x00000006ffc67819 */ /* 0x001fc60000011690 */
[----:B------:R0:W-:Y:S01]  /*51e0*/  STS.U16 [R9+UR11+0x1b00], R8 ;  /* 0x001b000809007988 */ /* 0x0001e2000800040b */
[----:B------:R-:W-:-:S03]  /*51f0*/  SHF.R.U32.HI R144, RZ, 0x6, R144 ;  /* 0x00000006ff907819 */ /* 0x000fc60000011690 */
[----:B------:R-:W-:Y:S01]  /*5200*/  STS.U16 [R9+UR11+0x2300], R152 ;  /* 0x0023009809007988 */ /* 0x000fe2000800040b */
[----:B------:R-:W-:-:S03]  /*5210*/  SGXT.U32 R143, R143, 0x1 ;  /* 0x000000018f8f781a */ /* 0x000fc60000000000 */
[----:B------:R-:W-:Y:S01]  /*5220*/  STS.U16 [R9+UR11+0x2b00], R151 ;  /* 0x002b009709007988 */ /* 0x000fe2000800040b */
[----:B------:R-:W-:-:S03]  /*5230*/  IMAD R2, R2, 0x40, R197 ;  /* 0x0000004002027824 */ /* 0x000fc600078e02c5 */
[----:B------:R-:W-:Y:S01]  /*5240*/  STS.U16 [R9+UR11+0x3300], R154 ;  /* 0x0033009a09007988 */ /* 0x000fe2000800040b */
[----:B------:R-:W-:-:S03]  /*5250*/  SGXT.U32 R144, R144, 0x1 ;  /* 0x000000019090781a */ /* 0x000fc60000000000 */
[----:B------:R-:W-:Y:S01]  /*5260*/  STS.U16 [R9+UR11+0x3b00], R153 ;  /* 0x003b009909007988 */ /* 0x000fe2000800040b */
[----:B------:R-:W-:-:S03]  /*5270*/  LOP3.LUT R143, R143, 0x18, RZ, 0xfc, !PT ;  /* 0x000000188f8f7812 */ /* 0x000fc600078efcff */
[----:B------:R-:W-:Y:S04]  /*5280*/  STS.U16 [R9+UR11+0x300], R161 ;  /* 0x000300a109007988 */ /* 0x000fe8000800040b */
[----:B------:R-:W-:Y:S01]  /*5290*/  STS.U16 [R9+UR11+0x700], R162 ;  /* 0x000700a209007988 */ /* 0x000fe2000800040b */
[----:B------:R-:W-:-:S03]  /*52a0*/  LOP3.LUT R7, R2, 0x10, RZ, 0x3c, !PT ;  /* 0x0000001002077812 */ /* 0x000fc600078e3cff */
[----:B------:R-:W-:Y:S01]  /*52b0*/  STS.U16 [R9+UR11+0xf00], R163 ;  /* 0x000f00a309007988 */ /* 0x000fe2000800040b */
[----:B------:R-:W-:-:S03]  /*52c0*/  LOP3.LUT R144, R144, 0x16, RZ, 0xfc, !PT ;  /* 0x0000001690907812 */ /* 0x000fc600078efcff */
[----:B------:R-:W-:Y:S01]  /*52d0*/  STS.U16 [R9+UR11+0x1700], R164 ;  /* 0x001700a409007988 */ /* 0x000fe2000800040b */
[----:B------:R-:W-:-:S03]  /*52e0*/  SGXT.U32 R198, R198, 0x1 ;  /* 0x00000001c6c6781a */ /* 0x000fc60000000000 */
[----:B------:R-:W-:Y:S01]  /*52f0*/  STS.U16 [R9+UR11+0x1f00], R165 ;  /* 0x001f00a509007988 */ /* 0x000fe2000800040b */
[----:B------:R-:W-:-:S03]  /*5300*/  IMAD R133, R143, R4, RZ ;  /* 0x000000048f857224 */ /* 0x000fc600078e02ff */
[----:B------:R-:W-:Y:S04]  /*5310*/  STS.U16 [R9+UR11+0x2700], R166 ;  /* 0x002700a609007988 */ /* 0x000fe8000800040b */
[----:B------:R-:W-:Y:S01]  /*5320*/  STS.U16 [R9+UR11+0x2f00], R167 ;  /* 0x002f00a709007988 */ /* 0x000fe2000800040b */
[----:B0-----:R-:W-:-:S03]  /*5330*/  LOP3.LUT R8, R2, 0x20, RZ, 0x3c, !PT ;  /* 0x0000002002087812 */ /* 0x001fc600078e3cff */
[----:B------:R-:W-:Y:S01]  /*5340*/  STS.U16 [R9+UR11+0x3700], R168 ;  /* 0x003700a809007988 */ /* 0x000fe2000800040b */
[----:B------:R-:W-:-:S03]  /*5350*/  LOP3.LUT R198, R198, 0x1a, RZ, 0xfc, !PT ;  /* 0x0000001ac6c67812 */ /* 0x000fc600078efcff */
[----:B------:R-:W-:Y:S01]  /*5360*/  STS.U16 [R9+UR11+0x3f00], R169 ;  /* 0x003f00a909007988 */ /* 0x000fe2000800040b */
[----:B------:R-:W-:-:S03]  /*5370*/  IMAD R131, R144, R4, RZ ;  /* 0x0000000490837224 */ /* 0x000fc600078e02ff */
[----:B------:R-:W-:Y:S01]  /*5380*/  STS.U16 [R2+UR11+0x8000], R170 ;  /* 0x008000aa02007988 */ /* 0x000fe2000800040b */
[----:B------:R-:W-:-:S03]  /*5390*/  IMAD.SHL.U32 R132, R133, 0x2, RZ ;  /* 0x0000000285847824 */ /* 0x000fc600078e00ff */
[----:B------:R-:W-:Y:S04]  /*53a0*/  STS.U16 [R2+UR11+0x8400], R171 ;  /* 0x008400ab02007988 */ /* 0x000fe8000800040b */
[----:B------:R-:W-:Y:S04]  /*53b0*/  STS.U16 [R2+UR11+0x8800], R172 ;  /* 0x008800ac02007988 */ /* 0x000fe8000800040b */
[----:B------:R-:W-:Y:S01]  /*53c0*/  STS.U16 [R2+UR11+0x8c00], R173 ;  /* 0x008c00ad02007988 */ /* 0x000fe2000800040b */
[----:B------:R-:W-:-:S03]  /*53d0*/  IMAD R137, R252, R4, RZ ;  /* 0x00000004fc897224 */ /* 0x000fc600078e02ff */
[----:B------:R-:W-:Y:S04]  /*53e0*/  STS.U16 [R7+UR11+0x8080], R174 ;  /* 0x008080ae07007988 */ /* 0x000fe8000800040b */
[----:B------:R-:W-:Y:S01]  /*53f0*/  STS.U16 [R7+UR11+0x8480], R175 ;  /* 0x008480af07007988 */ /* 0x000fe2000800040b */
[----:B------:R-:W-:-:S03]  /*5400*/  IMAD.SHL.U32 R130, R131, 0x2, RZ ;  /* 0x0000000283827824 */ /* 0x000fc600078e00ff */
[----:B------:R-:W-:Y:S01]  /*5410*/  STS.U16 [R7+UR11+0x8880], R176 ;  /* 0x008880b007007988 */ /* 0x000fe2000800040b */
[----:B------:R-:W-:-:S03]  /*5420*/  IMAD R135, R198, R4, RZ ;  /* 0x00000004c6877224 */ /* 0x000fc600078e02ff */
[----:B------:R0:W-:Y:S01]  /*5430*/  STS.U16 [R7+UR11+0x8c80], R177 ;  /* 0x008c80b107007988 */ /* 0x0001e2000800040b */
[----:B------:R-:W-:Y:S01]  /*5440*/  IMAD.HI R133, R133, 0x2, RZ ;  /* 0x0000000285857827 */ /* 0x000fe200078e02ff */
[----:B------:R-:W-:Y:S02]  /*5450*/  IADD3 R132, P4, P5, R132, UR20, R220 ;  /* 0x0000001484847c10 */ /* 0x000fe4000fd9e0dc */
[----:B------:R-:W-:Y:S01]  /*5460*/  STS.U16 [R8+UR11+0x8100], R178 ;  /* 0x008100b208007988 */ /* 0x000fe2000800040b */
[----:B------:R-:W-:-:S03]  /*5470*/  IMAD.SHL.U32 R136, R137, 0x2, RZ ;  /* 0x0000000289887824 */ /* 0x000fc600078e00ff */
[----:B------:R-:W-:Y:S01]  /*5480*/  STS.U16 [R8+UR11+0x8500], R179 ;  /* 0x008500b308007988 */ /* 0x000fe2000800040b */
[----:B0-----:R-:W-:Y:S01]  /*5490*/  LOP3.LUT R7, R2, 0x30, RZ, 0x3c, !PT ;  /* 0x0000003002077812 */ /* 0x001fe200078e3cff */
[----:B------:R-:W-:Y:S02]  /*54a0*/  IMAD R128, R250, R4, RZ ;  /* 0x00000004fa807224 */ /* 0x000fe400078e02ff */
[----:B------:R-:W-:Y:S01]  /*54b0*/  STS.U16 [R8+UR11+0x8900], R180 ;  /* 0x008900b408007988 */ /* 0x000fe2000800040b */
[----:B------:R-:W-:Y:S01]  /*54c0*/  IMAD.HI R131, R131, 0x2, RZ ;  /* 0x0000000283837827 */ /* 0x000fe200078e02ff */
[----:B------:R-:W-:Y:S02]  /*54d0*/  IADD3 R130, P2, P3, R130, UR20, R220 ;  /* 0x0000001482827c10 */ /* 0x000fe4000fb5e0dc */
[----:B------:R0:W-:Y:S01]  /*54e0*/  STS.U16 [R8+UR11+0x8d00], R181 ;  /* 0x008d00b508007988 */ /* 0x0001e2000800040b */
[----:B------:R-:W-:Y:S01]  /*54f0*/  IMAD.SHL.U32 R134, R135, 0x2, RZ ;  /* 0x0000000287867824 */ /* 0x000fe200078e00ff */
[----:B------:R-:W-:-:S02]  /*5500*/  IADD3.X R133, PT, PT, R133, UR21, R3, P4, P5 ;  /* 0x0000001585857c10 */ /* 0x000fc4000a7ea403 */
[----:B------:R-:W-:Y:S01]  /*5510*/  STS.U16 [R7+UR11+0x8180], R182 ;  /* 0x008180b607007988 */ /* 0x000fe2000800040b */
[-C--:B------:R-:W-:Y:S01]  /*5520*/  IMAD R129, R251, R4.reuse, RZ ;  /* 0x00000004fb817224 */ /* 0x080fe200078e02ff */
[----:B------:R-:W-:Y:S01]  /*5530*/  IADD3 R136, P4, P5, R136, UR20, R220 ;  /* 0x0000001488887c10 */ /* 0x000fe2000fd9e0dc */
[----:B------:R-:W-:Y:S01]  /*5540*/  IMAD.HI R137, R137, 0x2, RZ ;  /* 0x0000000289897827 */ /* 0x000fe200078e02ff */
[----:B------:R-:W-:Y:S01]  /*5550*/  STS.U16 [R7+UR11+0x8580], R183 ;  /* 0x008580b707007988 */ /* 0x000fe2000800040b */
[----:B0-----:R-:W-:Y:S02]  /*5560*/  LOP3.LUT R8, R2, 0x40, RZ, 0x3c, !PT ;  /* 0x0000004002087812 */ /* 0x001fe400078e3cff */
[----:B------:R-:W-:Y:S01]  /*5570*/  IMAD.SHL.U32 R140, R128, 0x2, RZ ;  /* 0x00000002808c7824 */ /* 0x000fe200078e00ff */
[----:B------:R-:W-:Y:S01]  /*5580*/  STS.U16 [R7+UR11+0x8980], R184 ;  /* 0x008980b807007988 */ /* 0x000fe2000800040b */
[----:B------:R-:W-:Y:S01]  /*5590*/  IMAD R126, R248, R4, RZ ;  /* 0x00000004f87e7224 */ /* 0x000fe200078e02ff */
[----:B------:R-:W-:-:S02]  /*55a0*/  IADD3.X R131, PT, PT, R131, UR21, R3, P2, P3 ;  /* 0x0000001583837c10 */ /* 0x000fc400097e6403 */
[----:B------:R0:W-:Y:S01]  /*55b0*/  STS.U16 [R7+UR11+0x8d80], R185 ;  /* 0x008d80b907007988 */ /* 0x0001e2000800040b */
[----:B------:R-:W-:Y:S01]  /*55c0*/  IMAD.HI R135, R135, 0x2, RZ ;  /* 0x0000000287877827 */ /* 0x000fe200078e02ff */
[----:B------:R-:W-:Y:S02]  /*55d0*/  IADD3 R134, P2, P3, R134, UR20, R220 ;  /* 0x0000001486867c10 */ /* 0x000fe4000fb5e0dc */
[----:B------:R-:W-:Y:S01]  /*55e0*/  STS.U16 [R8+UR11+0x8200], R186 ;  /* 0x008200ba08007988 */ /* 0x000fe2000800040b */
[----:B------:R-:W-:Y:S01]  /*55f0*/  IMAD.SHL.U32 R138, R129, 0x2, RZ ;  /* 0x00000002818a7824 */ /* 0x000fe200078e00ff */
[----:B------:R-:W-:Y:S01]  /*5600*/  IADD3.X R137, PT, PT, R137, UR21, R3, P4, P5 ;  /* 0x0000001589897c10 */ /* 0x000fe2000a7ea403 */
[----:B------:R-:W-:Y:S01]  /*5610*/  IMAD R127, R249, R4, RZ ;  /* 0x00000004f97f7224 */ /* 0x000fe200078e02ff */
[----:B------:R-:W-:Y:S01]  /*5620*/  STS.U16 [R8+UR11+0x8600], R187 ;  /* 0x008600bb08007988 */ /* 0x000fe2000800040b */
[----:B0-----:R-:W-:Y:S01]  /*5630*/  LOP3.LUT R7, R2, 0x50, RZ, 0x3c, !PT ;  /* 0x0000005002077812 */ /* 0x001fe200078e3cff */
[----:B------:R-:W-:-:S02]  /*5640*/  IMAD.HI R128, R128, 0x2, RZ ;  /* 0x0000000280807827 */ /* 0x000fc400078e02ff */
[----:B------:R-:W-:Y:S01]  /*5650*/  STS.U16 [R8+UR11+0x8a00], R188 ;  /* 0x008a00bc08007988 */ /* 0x000fe2000800040b */
[--C-:B------:R-:W-:Y:S01]  /*5660*/  IADD3 R140, P4, P5, R140, UR20, R220.reuse ;  /* 0x000000148c8c7c10 */ /* 0x100fe2000fd9e0dc */
[----:B------:R-:W-:Y:S02]  /*5670*/  IMAD.SHL.U32 R144, R126, 0x2, RZ ;  /* 0x000000027e907824 */ /* 0x000fe400078e00ff */
[----:B------:R0:W-:Y:S01]  /*5680*/  STS.U16 [R8+UR11+0x8e00], R189 ;  /* 0x008e00bd08007988 */ /* 0x0001e2000800040b */
[-C--:B------:R-:W-:Y:S01]  /*5690*/  IMAD R124, R246, R4.reuse, RZ ;  /* 0x00000004f67c7224 */ /* 0x080fe200078e02ff */
[----:B------:R-:W-:Y:S01]  /*56a0*/  IADD3.X R135, PT, PT, R135, UR21, R3, P2, P3 ;  /* 0x0000001587877c10 */ /* 0x000fe200097e6403 */
[----:B------:R-:W-:Y:S01]  /*56b0*/  IMAD.HI R129, R129, 0x2, RZ ;  /* 0x0000000281817827 */ /* 0x000fe200078e02ff */
[----:B------:R-:W-:Y:S01]  /*56c0*/  STS.U16 [R7+UR11+0x8280], R190 ;  /* 0x008280be07007988 */ /* 0x000fe2000800040b */
[----:B------:R-:W-:Y:S02]  /*56d0*/  IADD3 R138, P2, P3, R138, UR20, R220 ;  /* 0x000000148a8a7c10 */ /* 0x000fe4000fb5e0dc */
[----:B------:R-:W-:Y:S01]  /*56e0*/  IMAD.SHL.U32 R142, R127, 0x2, RZ ;  /* 0x000000027f8e7824 */ /* 0x000fe200078e00ff */
[----:B------:R-:W-:Y:S01]  /*56f0*/  STS.U16 [R7+UR11+0x8680], R157 ;  /* 0x0086809d07007988 */ /* 0x000fe2000800040b */
[----:B0-----:R-:W-:Y:S01]  /*5700*/  LOP3.LUT R8, R2, 0x60, RZ, 0x3c, !PT ;  /* 0x0000006002087812 */ /* 0x001fe200078e3cff */
[----:B------:R-:W-:-:S02]  /*5710*/  IMAD R125, R247, R4, RZ ;  /* 0x00000004f77d7224 */ /* 0x000fc400078e02ff */
[----:B------:R-:W-:Y:S01]  /*5720*/  STS.U16 [R7+UR11+0x8a80], R158 ;  /* 0x008a809e07007988 */ /* 0x000fe2000800040b */
[----:B------:R-:W-:Y:S01]  /*5730*/  IMAD.HI R126, R126, 0x2, RZ ;  /* 0x000000027e7e7827 */ /* 0x000fe200078e02ff */
[--C-:B------:R-:W-:Y:S02]  /*5740*/  IADD3.X R141, PT, PT, R128, UR21, R3.reuse, P4, P5 ;  /* 0x00000015808d7c10 */ /* 0x100fe4000a7ea403 */
[----:B------:R0:W-:Y:S01]  /*5750*/  STS.U16 [R7+UR11+0x8e80], R159 ;  /* 0x008e809f07007988 */ /* 0x0001e2000800040b */
[----:B------:R-:W-:Y:S01]  /*5760*/  IMAD.SHL.U32 R148, R124, 0x2, RZ ;  /* 0x000000027c947824 */ /* 0x000fe200078e00ff */
[----:B------:R-:W-:Y:S01]  /*5770*/  IADD3 R144, P4, P5, R144, UR20, R220 ;  /* 0x0000001490907c10 */ /* 0x000fe2000fd9e0dc */
[----:B------:R-:W-:Y:S01]  /*5780*/  IMAD R122, R244, R4, RZ ;  /* 0x00000004f47a7224 */ /* 0x000fe200078e02ff */
[----:B------:R-:W-:Y:S01]  /*5790*/  STS.U16 [R8+UR11+0x8300], R26 ;  /* 0x0083001a08007988 */ /* 0x000fe2000800040b */
[----:B------:R-:W-:Y:S01]  /*57a0*/  IMAD.HI R127, R127, 0x2, RZ ;  /* 0x000000027f7f7827 */ /* 0x000fe200078e02ff */
[----:B------:R-:W-:-:S02]  /*57b0*/  IADD3.X R139, PT, PT, R129, UR21, R3, P2, P3 ;  /* 0x00000015818b7c10 */ /* 0x000fc400097e6403 */
[----:B------:R-:W-:Y:S01]  /*57c0*/  STS.U16 [R8+UR11+0x8700], R27 ;  /* 0x0087001b08007988 */ /* 0x000fe2000800040b */
[----:B0-----:R-:W-:Y:S01]  /*57d0*/  LOP3.LUT R7, R2, 0x70, RZ, 0x3c, !PT ;  /* 0x0000007002077812 */ /* 0x001fe200078e3cff */
[----:B------:R-:W-:Y:S02]  /*57e0*/  IMAD.SHL.U32 R146, R125, 0x2, RZ ;  /* 0x000000027d927824 */ /* 0x000fe400078e00ff */
[----:B------:R-:W-:Y:S01]  /*57f0*/  STS.U16 [R8+UR11+0x8b00], R28 ;  /* 0x008b001c08007988 */ /* 0x000fe2000800040b */
[--C-:B------:R-:W-:Y:S01]  /*5800*/  IADD3 R142, P2, P3, R142, UR20, R220.reuse ;  /* 0x000000148e8e7c10 */ /* 0x100fe2000fb5e0dc */
[----:B------:R-:W-:Y:S01]  /*5810*/  IMAD R123, R245, R4, RZ ;  /* 0x00000004f57b7224 */ /* 0x000fe200078e02ff */
[----:B------:R-:W-:Y:S01]  /*5820*/  IADD3.X R145, PT, PT, R126, UR21, R3, P4, P5 ;  /* 0x000000157e917c10 */ /* 0x000fe2000a7ea403 */
[----:B------:R-:W-:Y:S01]  /*5830*/  STS.U16 [R8+UR11+0x8f00], R29 ;  /* 0x008f001d08007988 */ /* 0x000fe2000800040b */
[----:B------:R-:W-:Y:S01]  /*5840*/  IMAD.HI R124, R124, 0x2, RZ ;  /* 0x000000027c7c7827 */ /* 0x000fe200078e02ff */
[----:B------:R-:W-:-:S02]  /*5850*/  IADD3 R148, P4, P5, R148, UR20, R220 ;  /* 0x0000001494947c10 */ /* 0x000fc4000fd9e0dc */
[----:B------:R0:W-:Y:S01]  /*5860*/  STS.U16 [R7+UR11+0x8380], R118 ;  /* 0x0083807607007988 */ /* 0x0001e2000800040b */
[----:B------:R-:W-:Y:S01]  /*5870*/  IMAD.SHL.U32 R152, R122, 0x2, RZ ;  /* 0x000000027a987824 */ /* 0x000fe200078e00ff */
[--C-:B------:R-:W-:Y:S01]  /*5880*/  IADD3.X R143, PT, PT, R127, UR21, R3.reuse, P2, P3 ;  /* 0x000000157f8f7c10 */ /* 0x100fe200097e6403 */
[----:B------:R-:W-:Y:S01]  /*5890*/  IMAD.HI R125, R125, 0x2, RZ ;  /* 0x000000027d7d7827 */ /* 0x000fe200078e02ff */
[----:B------:R2:W-:Y:S01]  /*58a0*/  STS.U16 [R7+UR11+0x8780], R119 ;  /* 0x0087807707007988 */ /* 0x0005e2000800040b */
[----:B------:R-:W-:Y:S02]  /*58b0*/  IADD3 R146, P2, P3, R146, UR20, R220 ;  /* 0x0000001492927c10 */ /* 0x000fe4000fb5e0dc */
[----:B------:R-:W-:Y:S01]  /*58c0*/  IMAD.SHL.U32 R150, R123, 0x2, RZ ;  /* 0x000000027b967824 */ /* 0x000fe200078e00ff */
[----:B------:R-:W-:Y:S01]  /*58d0*/  STS.U16 [R7+UR11+0x8b80], R155 ;  /* 0x008b809b07007988 */ /* 0x000fe2000800040b */
[----:B0-----:R-:W-:Y:S01]  /*58e0*/  IMAD R118, R242, R4, RZ ;  /* 0x00000004f2767224 */ /* 0x001fe200078e02ff */
[----:B------:R-:W-:-:S02]  /*58f0*/  IADD3.X R149, PT, PT, R124, UR21, R3, P4, P5 ;  /* 0x000000157c957c10 */ /* 0x000fc4000a7ea403 */
[----:B------:R0:W-:Y:S01]  /*5900*/  STS.U16 [R7+UR11+0x8f80], R156 ;  /* 0x008f809c07007988 */ /* 0x0001e2000800040b */
[----:B------:R-:W-:Y:S01]  /*5910*/  IMAD.HI R122, R122, 0x2, RZ ;  /* 0x000000027a7a7827 */ /* 0x000fe200078e02ff */
[----:B------:R-:W-:-:S03]  /*5920*/  IADD3 R152, P4, P5, R152, UR20, R220 ;  /* 0x0000001498987c10 */ /* 0x000fc6000fd9e0dc */
[-C--:B--2---:R-:W-:Y:S01]  /*5930*/  IMAD R119, R243, R4.reuse, RZ ;  /* 0x00000004f3777224 */ /* 0x084fe200078e02ff */
[--C-:B------:R-:W-:Y:S01]  /*5940*/  IADD3.X R147, PT, PT, R125, UR21, R3.reuse, P2, P3 ;  /* 0x000000157d937c10 */ /* 0x100fe200097e6403 */
[-C--:B------:R-:W-:Y:S02]  /*5950*/  IMAD R28, R240, R4.reuse, RZ ;  /* 0x00000004f01c7224 */ /* 0x080fe400078e02ff */
[----:B0-----:R-:W-:Y:S01]  /*5960*/  IMAD.SHL.U32 R156, R118, 0x2, RZ ;  /* 0x00000002769c7824 */ /* 0x001fe200078e00ff */
[--C-:B------:R-:W-:Y:S01]  /*5970*/  IADD3 R150, P2, P3, R150, UR20, R220.reuse ;  /* 0x0000001496967c10 */ /* 0x100fe2000fb5e0dc */
[----:B------:R-:W-:Y:S01]  /*5980*/  IMAD.HI R123, R123, 0x2, RZ ;  /* 0x000000027b7b7827 */ /* 0x000fe200078e02ff */
[----:B------:R-:W-:Y:S01]  /*5990*/  IADD3.X R153, PT, PT, R122, UR21, R3, P4, P5 ;  /* 0x000000157a997c10 */ /* 0x000fe2000a7ea403 */
[----:B-1----:R0:W-:Y:S06]  /*59a0*/  MEMBAR.ALL.CTA ;  /* 0x0000000000007992 */ /* 0x0021ec0000008000 */
[----:B0-----:R-:W0:Y:S01]  /*59b0*/  FENCE.VIEW.ASYNC.S ;  /* 0x00000000000073c6 */ /* 0x001e220000000000 */
[----:B------:R-:W-:Y:S01]  /*59c0*/  IMAD.SHL.U32 R154, R119, 0x2, RZ ;  /* 0x00000002779a7824 */ /* 0x000fe200078e00ff */
[----:B------:R-:W-:Y:S01]  /*59d0*/  IADD3 R156, P4, P5, R156, UR20, R220 ;  /* 0x000000149c9c7c10 */ /* 0x000fe2000fd9e0dc */
[----:B------:R-:W-:-:S02]  /*59e0*/  IMAD R29, R241, R4, RZ ;  /* 0x00000004f11d7224 */ /* 0x000fc400078e02ff */
[----:B------:R-:W-:Y:S01]  /*59f0*/  IMAD.HI R118, R118, 0x2, RZ ;  /* 0x0000000276767827 */ /* 0x000fe200078e02ff */
[----:B------:R-:W-:-:S03]  /*5a00*/  IADD3.X R151, PT, PT, R123, UR21, R3, P2, P3 ;  /* 0x000000157b977c10 */ /* 0x000fc600097e6403 */
[----:B------:R-:W-:Y:S02]  /*5a10*/  IMAD.SHL.U32 R160, R28, 0x2, RZ ;  /* 0x000000021ca07824 */ /* 0x000fe400078e00ff */
[----:B------:R-:W-:Y:S01]  /*5a20*/  IMAD R27, R238, R4, RZ ;  /* 0x00000004ee1b7224 */ /* 0x000fe200078e02ff */
[----:B------:R-:W-:Y:S01]  /*5a30*/  IADD3 R154, P2, P3, R154, UR20, R220 ;  /* 0x000000149a9a7c10 */ /* 0x000fe2000fb5e0dc */
[----:B------:R-:W-:Y:S01]  /*5a40*/  IMAD.HI R119, R119, 0x2, RZ ;  /* 0x0000000277777827 */ /* 0x000fe200078e02ff */
[----:B------:R-:W-:-:S03]  /*5a50*/  IADD3.X R157, PT, PT, R118, UR21, R3, P4, P5 ;  /* 0x00000015769d7c10 */ /* 0x000fc6000a7ea403 */
[----:B------:R-:W-:Y:S01]  /*5a60*/  IMAD.SHL.U32 R158, R29, 0x2, RZ ;  /* 0x000000021d9e7824 */ /* 0x000fe200078e00ff */
[----:B------:R-:W-:Y:S01]  /*5a70*/  IADD3 R160, P4, P5, R160, UR20, R220 ;  /* 0x00000014a0a07c10 */ /* 0x000fe2000fd9e0dc */
[----:B------:R-:W-:Y:S02]  /*5a80*/  IMAD R13, R239, R4, RZ ;  /* 0x00000004ef0d7224 */ /* 0x000fe400078e02ff */
        /* <DEDUP_REMOVED lines=99> */
[----:B------:R-:W-:Y:S01]  /*60c0*/  IMAD.HI R10, R10, 0x2, RZ ;  /* 0x000000020a0a7827 */ /* 0x000fe200078e02ff */
[----:B------:R-:W-:-:S03]  /*60d0*/  IADD3.X R195, PT, PT, R7, UR21, R3, P3, P2 ;  /* 0x0000001507c37c10 */ /* 0x000fc60009fe4403 */
[-C--:B------:R-:W-:Y:S02]  /*60e0*/  IMAD R13, R202, R4.reuse, RZ ;  /* 0x00000004ca0d7224 */ /* 0x080fe400078e02ff */
[----:B------:R-:W-:Y:S02]  /*60f0*/  IMAD.SHL.U32 R204, R12, 0x2, RZ ;  /* 0x000000020ccc7824 */ /* 0x000fe400078e00ff */
[----:B------:R-:W-:Y:S01]  /*6100*/  IMAD R11, R203, R4, RZ ;  /* 0x00000004cb0b7224 */ /* 0x000fe200078e02ff */
[----:B------:R-:W-:Y:S01]  /*6110*/  IADD3 R198, P3, P2, R198, UR20, R220 ;  /* 0x00000014c6c67c10 */ /* 0x000fe2000fa7e0dc */
[----:B------:R-:W-:-:S04]  /*6120*/  IMAD.HI R14, R14, 0x2, RZ ;  /* 0x000000020e0e7827 */ /* 0x000fc800078e02ff */
[----:B------:R-:W-:Y:S02]  /*6130*/  IMAD.SHL.U32 R202, R13, 0x2, RZ ;  /* 0x000000020dca7824 */ /* 0x000fe400078e00ff */
[----:B------:R-:W-:Y:S01]  /*6140*/  IMAD R8, R201, R4, RZ ;  /* 0x00000004c9087224 */ /* 0x000fe200078e02ff */
[----:B------:R-:W-:Y:S01]  /*6150*/  IADD3.X R201, PT, PT, R10, UR21, R3, P4, P5 ;  /* 0x000000150ac97c10 */ /* 0x000fe2000a7ea403 */
[----:B------:R-:W-:Y:S01]  /*6160*/  IMAD.HI R12, R12, 0x2, RZ ;  /* 0x000000020c0c7827 */ /* 0x000fe200078e02ff */
[----:B------:R-:W-:-:S03]  /*6170*/  IADD3 R204, P4, P5, R204, UR20, R220 ;  /* 0x00000014cccc7c10 */ /* 0x000fc6000fd9e0dc */
[-C--:B------:R-:W-:Y:S02]  /*6180*/  IMAD R9, R206, R4.reuse, RZ ;  /* 0x00000004ce097224 */ /* 0x080fe400078e02ff */
[----:B------:R-:W-:Y:S02]  /*6190*/  IMAD.SHL.U32 R208, R11, 0x2, RZ ;  /* 0x000000020bd07824 */ /* 0x000fe400078e00ff */
[----:B------:R-:W-:Y:S01]  /*61a0*/  IMAD R7, R199, R4, RZ ;  /* 0x00000004c7077224 */ /* 0x000fe200078e02ff */
[----:B------:R-:W-:Y:S01]  /*61b0*/  IADD3.X R199, PT, PT, R14, UR21, R3, P3, P2 ;  /* 0x000000150ec77c10 */ /* 0x000fe20009fe4403 */
[----:B------:R-:W-:Y:S01]  /*61c0*/  IMAD.HI R13, R13, 0x2, RZ ;  /* 0x000000020d0d7827 */ /* 0x000fe200078e02ff */
[----:B------:R-:W-:-:S03]  /*61d0*/  IADD3 R202, P3, P2, R202, UR20, R220 ;  /* 0x00000014caca7c10 */ /* 0x000fc6000fa7e0dc */
[----:B------:R-:W-:Y:S02]  /*61e0*/  IMAD.SHL.U32 R206, R9, 0x2, RZ ;  /* 0x0000000209ce7824 */ /* 0x000fe400078e00ff */
[----:B------:R-:W-:Y:S01]  /*61f0*/  IMAD R10, R205, R4, RZ ;  /* 0x00000004cd0a7224 */ /* 0x000fe200078e02ff */
[----:B------:R-:W-:Y:S01]  /*6200*/  IADD3.X R205, PT, PT, R12, UR21, R3, P4, P5 ;  /* 0x000000150ccd7c10 */ /* 0x000fe2000a7ea403 */
[----:B------:R-:W-:Y:S01]  /*6210*/  IMAD.HI R11, R11, 0x2, RZ ;  /* 0x000000020b0b7827 */ /* 0x000fe200078e02ff */
[----:B------:R-:W-:-:S03]  /*6220*/  IADD3 R208, P4, P5, R208, UR20, R220 ;  /* 0x00000014d0d07c10 */ /* 0x000fc6000fd9e0dc */
[----:B------:R-:W-:Y:S01]  /*6230*/  IMAD.SHL.U32 R212, R7, 0x2, RZ ;  /* 0x0000000207d47824 */ /* 0x000fe200078e00ff */
[--C-:B------:R-:W-:Y:S01]  /*6240*/  IADD3.X R203, PT, PT, R13, UR21, R3.reuse, P3, P2 ;  /* 0x000000150dcb7c10 */ /* 0x100fe20009fe4403 */
[----:B------:R-:W-:Y:S01]  /*6250*/  IMAD.HI R9, R9, 0x2, RZ ;  /* 0x0000000209097827 */ /* 0x000fe200078e02ff */
[--C-:B------:R-:W-:Y:S02]  /*6260*/  IADD3 R206, P3, P2, R206, UR20, R220.reuse ;  /* 0x00000014cece7c10 */ /* 0x100fe4000fa7e0dc */
[--C-:B------:R-:W-:Y:S01]  /*6270*/  IADD3.X R209, PT, PT, R11, UR21, R3.reuse, P4, P5 ;  /* 0x000000150bd17c10 */ /* 0x100fe2000a7ea403 */
[----:B------:R-:W-:Y:S01]  /*6280*/  IMAD.SHL.U32 R210, R8, 0x2, RZ ;  /* 0x0000000208d27824 */ /* 0x000fe200078e00ff */
[--C-:B------:R-:W-:Y:S01]  /*6290*/  IADD3 R212, P4, P5, R212, UR20, R220.reuse ;  /* 0x00000014d4d47c10 */ /* 0x100fe2000fd9e0dc */
[----:B------:R-:W-:Y:S01]  /*62a0*/  IMAD.HI R7, R7, 0x2, RZ ;  /* 0x0000000207077827 */ /* 0x000fe200078e02ff */
[--C-:B------:R-:W-:Y:S02]  /*62b0*/  IADD3.X R207, PT, PT, R9, UR21, R3.reuse, P3, P2 ;  /* 0x0000001509cf7c10 */ /* 0x100fe40009fe4403 */
[----:B------:R-:W-:Y:S01]  /*62c0*/  IADD3 R210, P3, P2, R210, UR20, R220 ;  /* 0x00000014d2d27c10 */ /* 0x000fe2000fa7e0dc */
[----:B------:R-:W-:Y:S01]  /*62d0*/  IMAD.HI R8, R8, 0x2, RZ ;  /* 0x0000000208087827 */ /* 0x000fe200078e02ff */
[----:B------:R-:W-:-:S03]  /*62e0*/  IADD3.X R213, PT, PT, R7, UR21, R3, P4, P5 ;  /* 0x0000001507d57c10 */ /* 0x000fc6000a7ea403 */
[----:B------:R-:W-:Y:S02]  /*62f0*/  IMAD.SHL.U32 R214, R10, 0x2, RZ ;  /* 0x000000020ad67824 */ /* 0x000fe400078e00ff */
[-C--:B------:R-:W-:Y:S02]  /*6300*/  IMAD R7, R219, R4.reuse, RZ ;  /* 0x00000004db077224 */ /* 0x080fe400078e02ff */
[-C--:B------:R-:W-:Y:S01]  /*6310*/  IMAD R9, R211, R4.reuse, RZ ;  /* 0x00000004d3097224 */ /* 0x080fe200078e02ff */
[----:B------:R-:W-:Y:S01]  /*6320*/  IADD3.X R211, PT, PT, R8, UR21, R3, P3, P2 ;  /* 0x0000001508d37c10 */ /* 0x000fe20009fe4403 */
[----:B------:R-:W-:Y:S01]  /*6330*/  IMAD.HI R10, R10, 0x2, RZ ;  /* 0x000000020a0a7827 */ /* 0x000fe200078e02ff */
[----:B0-----:R-:W-:Y:S01]  /*6340*/  BAR.SYNC.DEFER_BLOCKING 0x0 ;  /* 0x0000000000007b1d */ /* 0x001fe20000010000 */
[----:B------:R-:W-:Y:S02]  /*6350*/  IADD3 R214, P3, P2, R214, UR20, R220 ;  /* 0x00000014d6d67c10 */ /* 0x000fe4000fa7e0dc */
[----:B------:R-:W-:-:S02]  /*6360*/  IMAD R8, R218, R4, RZ ;  /* 0x00000004da087224 */ /* 0x000fc400078e02ff */
[C---:B------:R-:W-:Y:S01]  /*6370*/  IMAD.SHL.U32 R218, R7.reuse, 0x2, RZ ;  /* 0x0000000207da7824 */ /* 0x040fe200078e00ff */
[----:B------:R-:W-:Y:S01]  /*6380*/  IADD3.X R215, PT, PT, R10, UR21, R3, P3, P2 ;  /* 0x000000150ad77c10 */ /* 0x000fe20009fe4403 */
[----:B------:R-:W-:-:S03]  /*6390*/  IMAD.HI R7, R7, 0x2, RZ ;  /* 0x0000000207077827 */ /* 0x000fc600078e02ff */
[----:B------:R-:W-:Y:S01]  /*63a0*/  IADD3 R218, P3, P2, R218, UR20, R220 ;  /* 0x00000014dada7c10 */ /* 0x000fe2000fa7e0dc */
[----:B------:R-:W-:-:S03]  /*63b0*/  IMAD.SHL.U32 R216, R9, 0x2, RZ ;  /* 0x0000000209d87824 */ /* 0x000fc600078e00ff */
[----:B------:R-:W-:Y:S02]  /*63c0*/  IADD3.X R219, PT, PT, R7, UR21, R3, P3, P2 ;  /* 0x0000001507db7c10 */ /* 0x000fe40009fe4403 */
[----:B------:R-:W-:Y:S01]  /*63d0*/  ISETP.LT.OR P2, PT, R231, 0x80, P0 ;  /* 0x00000080e700780c */ /* 0x000fe20000741670 */
[----:B------:R-:W-:Y:S01]  /*63e0*/  IMAD.HI R9, R9, 0x2, RZ ;  /* 0x0000000209097827 */ /* 0x000fe200078e02ff */
[----:B------:R-:W-:-:S03]  /*63f0*/  IADD3 R216, P4, P5, R216, UR20, R220 ;  /* 0x00000014d8d87c10 */ /* 0x000fc6000fd9e0dc */
[C---:B------:R-:W-:Y:S01]  /*6400*/  IMAD.SHL.U32 R221, R8.reuse, 0x2, RZ ;  /* 0x0000000208dd7824 */ /* 0x040fe200078e00ff */
[----:B------:R-:W-:Y:S01]  /*6410*/  IADD3.X R217, PT, PT, R9, UR21, R3, P4, P5 ;  /* 0x0000001509d97c10 */ /* 0x000fe2000a7ea403 */
[----:B------:R-:W-:-:S03]  /*6420*/  IMAD.HI R8, R8, 0x2, RZ ;  /* 0x0000000208087827 */ /* 0x000fc600078e02ff */
[----:B------:R-:W-:Y:S01]  /*6430*/  IADD3 R220, P4, P5, R221, UR20, R220 ;  /* 0x00000014dddc7c10 */ /* 0x000fe2000fd9e0dc */
[----:B------:R-:W-:Y:S02]  /*6440*/  UIADD3 UR13, UPT, UPT, UR11, 0x4000, URZ ;  /* 0x000040000b0d7890 */ /* 0x000fe4000fffe0ff */
[----:B------:R-:W-:Y:S01]  /*6450*/  UIADD3 UR18, UPT, UPT, UR11, 0xa000, URZ ;  /* 0x0000a0000b127890 */ /* 0x000fe2000fffe0ff */
[----:B------:R-:W-:Y:S01]  /*6460*/  IADD3.X R221, PT, PT, R8, UR21, R3, P4, P5 ;  /* 0x0000001508dd7c10 */ /* 0x000fe2000a7ea403 */
[----:B------:R-:W-:Y:S01]  /*6470*/  UMOV UR4, URZ ;  /* 0x000000ff00047c82 */ /* 0x000fe20008000000 */
[----:B------:R-:W-:Y:S01]  /*6480*/  UMOV UR5, URZ ;  /* 0x000000ff00057c82 */ /* 0x000fe20008000000 */
[----:B------:R-:W-:Y:S08]  /*6490*/  @P2 BRA `(.L_x_6) ;  /* 0x0000000000d82947 */ /* 0x000ff00003800000 */
[----:B------:R-:W-:Y:S02]  /*64a0*/  USHF.R.U32.HI UR14, URZ, 0x4, UR11 ;  /* 0x00000004ff0e7899 */ /* 0x000fe4000801160b */
[----:B------:R-:W-:Y:S02]  /*64b0*/  UIADD3 UR7, UPT, UPT, UR11, 0x8000, URZ ;  /* 0x000080000b077890 */ /* 0x000fe4000fffe0ff */
[----:B------:R-:W-:Y:S02]  /*64c0*/  USGXT.U32 UR14, UR14, 0xe ;  /* 0x0000000e0e0e789a */ /* 0x000fe40008000000 */
[----:B------:R-:W-:Y:S02]  /*64d0*/  USHF.R.U32.HI UR7, URZ, 0x4, UR7 ;  /* 0x00000004ff077899 */ /* 0x000fe40008011607 */
[----:B------:R-:W-:Y:S02]  /*64e0*/  UIADD3 UR34, UP1, UPT, UR14, 0x80, URZ ;  /* 0x000000800e227890 */ /* 0x000fe4000ff3e0ff */
[----:B------:R-:W-:Y:S01]  /*64f0*/  USGXT.U32 UR16, UR7, 0xe ;  /* 0x0000000e0710789a */ /* 0x000fe20008000000 */
[----:B------:R-:W-:Y:S01]  /*6500*/  UMOV UR6, URZ ;  /* 0x000000ff00067c82 */ /* 0x000fe20008000000 */
[----:B------:R-:W-:Y:S01]  /*6510*/  UMOV UR8, URZ ;  /* 0x000000ff00087c82 */ /* 0x000fe20008000000 */
[----:B------:R-:W-:-:S02]  /*6520*/  UIADD3.X UR35, UPT, UPT, UR6, 0x40004040, URZ, UP1, !UPT ;  /* 0x4000404006237890 */ /* 0x000fc40008ffe4ff */
[----:B------:R-:W-:Y:S02]  /*6530*/  UIADD3 UR42, UP1, UPT, UR16, 0x2, URZ ;  /* 0x00000002102a7890 */ /* 0x000fe4000ff3e0ff */
[----:B------:R-:W-:Y:S02]  /*6540*/  UIADD3.64 UR44, UPT, UPT, UR34, 0x80, URZ ;  /* 0x00000080222c7897 */ /* 0x000fe4000fffe0ff */
[----:B------:R-:W-:Y:S02]  /*6550*/  UIADD3.X UR43, UPT, UPT, UR8, 0x40004040, URZ, UP1, !UPT ;  /* 0x40004040082b7890 */ /* 0x000fe40008ffe4ff */
[----:B------:R-:W-:Y:S02]  /*6560*/  UIADD3.64 UR48, UPT, UPT, UR34, 0x100, URZ ;  /* 0x0000010022307897 */ /* 0x000fe4000fffe0ff */
[----:B------:R-:W-:Y:S02]  /*6570*/  UIADD3.64 UR46, UPT, UPT, UR42, 0x2, URZ ;  /* 0x000000022a2e7897 */ /* 0x000fe4000fffe0ff */
[----:B------:R-:W-:-:S02]  /*6580*/  UIADD3.64 UR50, UPT, UPT, UR42, 0x4, URZ ;  /* 0x000000042a327897 */ /* 0x000fc4000fffe0ff */
[----:B------:R-:W-:Y:S02]  /*6590*/  UIADD3.64 UR52, UPT, UPT, UR34, 0x180, URZ ;  /* 0x0000018022347897 */ /* 0x000fe4000fffe0ff */
[----:B------:R-:W-:Y:S02]  /*65a0*/  UIADD3.64 UR54, UPT, UPT, UR42, 0xfe, URZ ;  /* 0x000000fe2a367897 */ /* 0x000fe4000fffe0ff */
[----:B------:R-:W-:Y:S02]  /*65b0*/  UIADD3.64 UR56, UPT, UPT, UR34, 0x200, URZ ;  /* 0x0000020022387897 */ /* 0x000fe4000fffe0ff */
[----:B------:R-:W-:Y:S02]  /*65c0*/  UIADD3.64 UR58, UPT, UPT, UR42, 0x100, URZ ;  /* 0x000001002a3a7897 */ /* 0x000fe4000fffe0ff */
[----:B------:R-:W-:Y:S02]  /*65d0*/  UIADD3.64 UR60, UPT, UPT, UR34, 0x280, URZ ;  /* 0x00000280223c7897 */ /* 0x000fe4000fffe0ff */
[----:B------:R-:W-:Y:S01]  /*65e0*/  UIADD3.64 UR62, UPT, UPT, UR42, 0x102, URZ ;  /* 0x000001022a3e7897 */ /* 0x000fe2000fffe0ff */
[----:B------:R-:W-:Y:S01]  /*65f0*/  UMOV UR28, 0x0 ;  /* 0x00000000001c7882 */ /* 0x000fe20000000000 */
[----:B------:R-:W-:Y:S01]  /*6600*/  UMOV UR29, 0x4088010 ;  /* 0x04088010001d7882 */ /* 0x000fe20000000000 */
[----:B------:R-:W-:Y:S01]  /*6610*/  UIADD3.64 UR64, UPT, UPT, UR34, 0x300, URZ ;  /* 0x0000030022407897 */ /* 0x000fe2000fffe0ff */
[----:B------:R-:W-:Y:S01]  /*6620*/  UMOV UR15, 0x40004040 ;  /* 0x40004040000f7882 */ /* 0x000fe20000000000 */
[----:B------:R-:W-:Y:S01]  /*6630*/  UIADD3.64 UR66, UPT, UPT, UR42, 0x104, URZ ;  /* 0x000001042a427897 */ /* 0x000fe2000fffe0ff */
[----:B------:R-:W-:Y:S01]  /*6640*/  UMOV UR17, 0x40004040 ;  /* 0x4000404000117882 */ /* 0x000fe20000000000 */
[----:B------:R-:W-:Y:S01]  /*6650*/  UMOV UR26, 0x0 ;  /* 0x00000000001a7882 */ /* 0x000fe20000000000 */
[----:B------:R-:W-:Y:S01]  /*6660*/  UMOV UR27, 0x4088010 ;  /* 0x04088010001b7882 */ /* 0x000fe20000000000 */
[----:B------:R-:W-:Y:S01]  /*6670*/  UMOV UR22, 0x0 ;  /* 0x0000000000167882 */ /* 0x000fe20000000000 */
[----:B------:R-:W-:Y:S01]  /*6680*/  UMOV UR23, 0x4088010 ;  /* 0x0408801000177882 */ /* 0x000fe20000000000 */
[----:B------:R0:W-:Y:S01]  /*6690*/  UTCHMMA gdesc[UR14], gdesc[UR16], tmem[UR9], tmem[UR28], idesc[UR29], !UPT ;  /* 0x00ff1c100e0075ea */ /* 0x0001e2000f800009 */
[----:B------:R-:W-:Y:S01]  /*66a0*/  UMOV UR32, 0x0 ;  /* 0x0000000000207882 */ /* 0x000fe20000000000 */
[----:B------:R-:W-:Y:S01]  /*66b0*/  UMOV UR33, 0x4088010 ;  /* 0x0408801000217882 */ /* 0x000fe20000000000 */
[----:B------:R0:W-:Y:S01]  /*66c0*/  UTCHMMA gdesc[UR34], gdesc[UR42], tmem[UR9], tmem[UR26], idesc[UR27], UPT ;  /* 0x00ff1a2a220075ea */ /* 0x0001e2000b800009 */
        /* <DEDUP_REMOVED lines=8> */
[----:B------:R-:W-:Y:S01]  /*6750*/  UMOV UR6, UR12 ;  /* 0x0000000c00067c82 */ /* 0x000fe20008000000 */
[----:B------:R-:W-:Y:S01]  /*6760*/  UMOV UR7, URZ ;  /* 0x000000ff00077c82 */ /* 0x000fe20008000000 */
[----:B------:R0:W-:Y:S01]  /*6770*/  UTCHMMA gdesc[UR52], gdesc[UR54], tmem[UR9], tmem[UR30], idesc[UR31], UPT ;  /* 0x00ff1e36340075ea */ /* 0x0001e2000b800009 */
[----:B------:R-:W-:Y:S01]  /*6780*/  UMOV UR40, 0x0 ;  /* 0x0000000000287882 */ /* 0x000fe20000000000 */
[----:B------:R-:W-:Y:S01]  /*6790*/  UMOV UR41, 0x4088010 ;  /* 0x0408801000297882 */ /* 0x000fe20000000000 */
[----:B------:R0:W-:Y:S01]  /*67a0*/  UTCHMMA gdesc[UR56], gdesc[UR58], tmem[UR9], tmem[UR38], idesc[UR39], UPT ;  /* 0x00ff263a380075ea */ /* 0x0001e2000b800009 */
[----:B------:R-:W-:Y:S01]  /*67b0*/  UMOV UR6, UR6 ;  /* 0x0000000600067c82 */ /* 0x000fe20008000000 */
[----:B------:R0:W-:Y:S01]  /*67c0*/  UTCHMMA gdesc[UR60], gdesc[UR62], tmem[UR9], tmem[UR36], idesc[UR37], UPT ;  /* 0x00ff243e3c0075ea */ /* 0x0001e2000b800009 */
[----:B------:R0:W-:Y:S01]  /*67d0*/  UTCHMMA gdesc[UR64], gdesc[UR66], tmem[UR9], tmem[UR40], idesc[UR41], UPT ;  /* 0x00ff2842400075ea */ /* 0x0001e2000b800009 */
[----:B------:R0:W-:Y:S01]  /*67e0*/  UTCBAR [UR6], URZ ;  /* 0x000000ff060073e9 */ /* 0x0001e200080000ff */
[----:B------:R-:W-:Y:S01]  /*67f0*/  NOP ;  /* 0x0000000000007918 */ /* 0x000fe20000000000 */
.L_x_6:
[----:B------:R-:W-:Y:S01]  /*6800*/  SHF.R.S32.HI R3, RZ, 0x1f, R231 ;  /* 0x0000001fff037819 */ /* 0x000fe200000114e7 */
[----:B------:R-:W-:Y:S01]  /*6810*/  USHF.R.U32.HI UR13, URZ, 0x4, UR13 ;  /* 0x00000004ff0d7899 */ /* 0x000fe2000801160d */
[----:B------:R-:W-:Y:S01]  /*6820*/  IADD3 R124, P2, PT, R226, UR20, RZ ;  /* 0x00000014e27c7c10 */ /* 0x000fe2000ff5e0ff */
[----:B0-----:R-:W-:Y:S01]  /*6830*/  USHF.R.U32.HI UR16, URZ, 0x4, UR18 ;  /* 0x00000004ff107899 */ /* 0x001fe20008011612 */
[----:B------:R-:W-:Y:S01]  /*6840*/  LEA.HI R3, R3, R231, RZ, 0x7 ;  /* 0x000000e703037211 */ /* 0x000fe200078f38ff */
[----:B------:R-:W-:Y:S01]  /*6850*/  USGXT.U32 UR14, UR13, 0xe ;  /* 0x0000000e0d0e789a */ /* 0x000fe20008000000 */
[----:B------:R-:W-:Y:S01]  /*6860*/  IADD3.X R125, PT, PT, R230, UR21, RZ, P2, !PT ;  /* 0x00000015e67d7c10 */ /* 0x000fe200097fe4ff */
[----:B------:R-:W-:Y:S01]  /*6870*/  USGXT.U32 UR16, UR16, 0xe ;  /* 0x0000000e1010789a */ /* 0x000fe20008000000 */
[----:B------:R-:W-:Y:S01]  /*6880*/  SHF.R.S32.HI R3, RZ, 0x7, R3 ;  /* 0x00000007ff037819 */ /* 0x000fe20000011403 */
[----:B------:R-:W-:Y:S01]  /*6890*/  UIADD3 UR22, UP1, UPT, UR14, 0x80, URZ ;  /* 0x000000800e167890 */ /* 0x000fe2000ff3e0ff */
[----:B------:R-:W-:Y:S01]  /*68a0*/  IADD3 R118, P4, PT, R25, UR20, RZ ;  /* 0x0000001419767c10 */ /* 0x000fe2000ff9e0ff */
[----:B------:R-:W-:Y:S01]  /*68b0*/  UIADD3 UR26, UP2, UPT, UR16, 0x2, URZ ;  /* 0x00000002101a7890 */ /* 0x000fe2000ff5e0ff */
[----:B------:R-:W-:Y:S01]  /*68c0*/  VIMNMX R7, PT, PT, R3, 0x1, !PT ;  /* 0x0000000103077848 */ /* 0x000fe20007fe0100 */
[----:B------:R-:W-:Y:S01]  /*68d0*/  UIADD3.X UR23, UPT, UPT, UR4, 0x40004040, URZ, UP1, !UPT ;  /* 0x4000404004177890 */ /* 0x000fe20008ffe4ff */
[----:B------:R-:W-:Y:S01]  /*68e0*/  IADD3 R120, P5, PT, R120, UR20, RZ ;  /* 0x0000001478787c10 */ /* 0x000fe2000ffbe0ff */
[----:B------:R-:W-:Y:S01]  /*68f0*/  UIADD3.X UR27, UPT, UPT, UR5, 0x40004040, URZ, UP2, !UPT ;  /* 0x40004040051b7890 */ /* 0x000fe200097fe4ff */
[----:B------:R-:W-:Y:S01]  /*6900*/  IADD3 R122, P3, PT, R121, UR20, RZ ;  /* 0x00000014797a7c10 */ /* 0x000fe2000ff7e0ff */
[----:B------:R-:W-:Y:S01]  /*6910*/  VIADD R7, R7, 0xffffffff ;  /* 0xffffffff07077836 */ /* 0x000fe20000000000 */
[----:B------:R-:W-:Y:S01]  /*6920*/  IADD3.X R119, PT, PT, R222, UR21, RZ, P4, !PT ;  /* 0x00000015de777c10 */ /* 0x000fe2000a7fe4ff */
[----:B------:R-:W-:Y:S01]  /*6930*/  UMOV UR4, URZ ;  /* 0x000000ff00047c82 */ /* 0x000fe20008000000 */
[----:B------:R-:W-:Y:S01]  /*6940*/  IADD3.X R121, PT, PT, R224, UR21, RZ, P5, !PT ;  /* 0x00000015e0797c10 */ /* 0x000fe2000affe4ff */
[----:B------:R-:W-:Y:S01]  /*6950*/  IMAD.SHL.U32 R3, R5, 0x80, RZ ;  /* 0x0000008005037824 */ /* 0x000fe200078e00ff */
[----:B------:R-:W-:Y:S01]  /*6960*/  ISETP.NE.U32.AND P2, PT, R7, RZ, PT ;  /* 0x000000ff0700720c */ /* 0x000fe20003f45070 */
[----:B------:R-:W-:Y:S01]  /*6970*/  IMAD.SHL.U32 R4, R4, 0x80, RZ ;  /* 0x0000008004047824 */ /* 0x000fe200078e00ff */
[----:B------:R-:W-:-:S02]  /*6980*/  IADD3 R126, P4, PT, R225, UR20, RZ ;  /* 0x00000014e17e7c10 */ /* 0x000fc4000ff9e0ff */
[----:B------:R-:W-:Y:S02]  /*6990*/  IADD3 R128, P5, PT, R228, UR20, RZ ;  /* 0x00000014e4807c10 */ /* 0x000fe4000ffbe0ff */
[----:B------:R-:W-:Y:S02]  /*69a0*/  IADD3.X R123, PT, PT, R223, UR21, RZ, P3, !PT ;  /* 0x00000015df7b7c10 */ /* 0x000fe40009ffe4ff */
[----:B------:R-:W-:Y:S02]  /*69b0*/  IADD3.X R127, PT, PT, R229, UR21, RZ, P4, !PT ;  /* 0x00000015e57f7c10 */ /* 0x000fe4000a7fe4ff */
[----:B------:R-:W-:-:S03]  /*69c0*/  IADD3.X R129, PT, PT, R227, UR21, RZ, P5, !PT ;  /* 0x00000015e3817c10 */ /* 0x000fc6000affe4ff */
[----:B------:R-:W-:Y:S05]  /*69d0*/  @!P2 BRA `(.L_x_7) ;  /* 0x0000002c00c8a947 */ /* 0x000fea0003800000 */
[----:B------:R-:W-:Y:S01]  /*69e0*/  VIADD R6, R6, 0xffffff80 ;  /* 0xffffff8006067836 */ /* 0x000fe20000000000 */
[----:B------:R-:W-:Y:S01]  /*69f0*/  UIADD3.64 UR20, UPT, UPT, UR22, 0x80, URZ ;  /* 0x0000008016147897 */ /* 0x000fe2000fffe0ff */
[----:B------:R-:W-:Y:S01]  /*6a00*/  IMAD.MOV.U32 R5, RZ, RZ, R7 ;  /* 0x000000ffff057224 */ /* 0x000fe200078e0007 */
[----:B------:R-:W-:Y:S02]  /*6a10*/  UIADD3.64 UR28, UPT, UPT, UR26, 0x2, URZ ;  /* 0x000000021a1c7897 */ /* 0x000fe4000fffe0ff */
[----:B------:R-:W-:Y:S01]  /*6a20*/  R2UR UR13, R6 ;  /* 0x00000000060d72ca */ /* 0x000fe200000e0000 */
        /* <DEDUP_REMOVED lines=8> */
[----:B------:R-:W-:-:S02]  /*6ab0*/  UIADD3.64 UR46, UPT, UPT, UR22, 0x300, URZ ;  /* 0x00000300162e7897 */ /* 0x000fc4000fffe0ff */
[----:B------:R-:W-:Y:S01]  /*6ac0*/  UIADD3.64 UR48, UPT, UPT, UR26, 0x104, URZ ;  /* 0x000001041a307897 */ /* 0x000fe2000fffe0ff */
[----:B------:R-:W-:Y:S01]  /*6ad0*/  UMOV UR8, 0x1 ;  /* 0x0000000100087882 */ /* 0x000fe20000000000 */
[----:B------:R-:W-:-:S10]  /*6ae0*/  UMOV UR5, URZ ;  /* 0x000000ff00057c82 */ /* 0x000fd40008000000 */
.L_x_10:
[----:B------:R-:W-:Y:S01]  /*6af0*/  USHF.L.U32 UR4, UR4, 0x1f, URZ ;  /* 0x0000001f04047899 */ /* 0x000fe200080006ff */
[----:B0-----:R-:W0:Y:S01]  /*6b00*/  S2R R7, SR_TID.X ;  /* 0x0000000000077919 */ /* 0x001e220000002100 */
[----:B------:R-:W-:-:S04]  /*6b10*/  IMAD.WIDE R216, R4, 0x2, R216 ;  /* 0x0000000204d87825 */ /* 0x000fc800078e02d8 */
[----:B------:R-:W-:-:S04]  /*6b20*/  IMAD.U32 R6, RZ, RZ, UR4 ;  /* 0x00000004ff067e24 */ /* 0x000fc8000f8e00ff */
[----:B------:R-:W1:Y:S01]  /*6b30*/  SYNCS.PHASECHK.TRANS64.TRYWAIT P2, [UR12], R6 ;  /* 0x00000006ff0075a7 */ /* 0x000e62000804110c */
[----:B0-----:R-:W-:-:S04]  /*6b40*/  SHF.R.U32.HI R7, RZ, 0x6, R7 ;  /* 0x00000006ff077819 */ /* 0x001fc80000011607 */
[----:B------:R-:W-:-:S04]  /*6b50*/  SGXT.U32 R7, R7, 0x1 ;  /* 0x000000010707781a */ /* 0x000fc80000000000 */
[----:B------:R-:W-:Y:S01]  /*6b60*/  ISETP.GE.AND P5, PT, R7, UR13, PT ;  /* 0x0000000d07007c0c */ /* 0x000fe2000bfa6270 */
[----:B-1----:R-:W-:-:S12]  /*6b70*/  @!P2 BRA `(.L_x_8) ;  /* 0x000000380080a947 */ /* 0x002fd80003800000 */
.L_x_16:
[----:B------:R-:W-:Y:S01]  /*6b80*/  STL [R1+0x54], R251 ;  /* 0x000054fb01007387 */ /* 0x000fe20000100800 */
[----:B------:R-:W-:Y:S01]  /*6b90*/  PRMT R244, RZ, 0x7610, R244 ;  /* 0x00007610fff47816 */ /* 0x000fe200000000f4 */
[C---:B------:R-:W-:Y:S01]  /*6ba0*/  IMAD.WIDE R94, R4.reuse, 0x2, R94 ;  /* 0x00000002045e7825 */ /* 0x040fe200078e025e */
[----:B------:R-:W-:Y:S01]  /*6bb0*/  PRMT R228, RZ, 0x7610, R228 ;  /* 0x00007610ffe47816 */ /* 0x000fe200000000e4 */
[----:B------:R0:W-:Y:S01]  /*6bc0*/  STL [R1+0x50], R252 ;  /* 0x000050fc01007387 */ /* 0x0001e20000100800 */
[----:B------:R-:W-:Y:S01]  /*6bd0*/  PRMT R241, RZ, 0x7610, R241 ;  /* 0x00007610fff17816 */ /* 0x000fe200000000f1 */
[C---:B------:R-:W-:Y:S02]  /*6be0*/  IMAD.WIDE R96, R4.reuse, 0x2, R96 ;  /* 0x0000000204607825 */ /* 0x040fe400078e0260 */
[----:B------:R-:W2:Y:S01]  /*6bf0*/  @!P5 LDG.E.U16 R244, desc[UR24][R94.64] ;  /* 0x000000185ef4d981 */ /* 0x000ea2000c1e1500 */
[----:B------:R-:W-:Y:S01]  /*6c00*/  PRMT R227, RZ, 0x7610, R227 ;  /* 0x00007610ffe37816 */ /* 0x000fe200000000e3 */
[----:B------:R-:W-:-:S04]  /*6c10*/  IMAD.WIDE R120, R4, 0x2, R120 ;  /* 0x0000000204787825 */ /* 0x000fc800078e0278 */
[C---:B------:R-:W-:Y:S01]  /*6c20*/  IMAD.WIDE R118, R4.reuse, 0x2, R118 ;  /* 0x0000000204767825 */ /* 0x040fe200078e0276 */
[----:B0-----:R-:W0:Y:S01]  /*6c30*/  S2R R252, SR_TID.X ;  /* 0x0000000000fc7919 */ /* 0x001e220000002100 */
[----:B------:R-:W-:Y:S02]  /*6c40*/  PRMT R237, RZ, 0x7610, R237 ;  /* 0x00007610ffed7816 */ /* 0x000fe400000000ed */
[C---:B------:R-:W-:Y:S01]  /*6c50*/  IMAD.WIDE R124, R4.reuse, 0x2, R124 ;  /* 0x00000002047c7825 */ /* 0x040fe200078e027c */
[----:B------:R-:W-:Y:S01]  /*6c60*/  PRMT R226, RZ, 0x7610, R226 ;  /* 0x00007610ffe27816 */ /* 0x000fe200000000e2 */
[----:B------:R-:W-:Y:S02]  /*6c70*/  STL [R1+0x10], R2 ;  /* 0x0000100201007387 */ /* 0x000fe40000100800 */
[C---:B------:R-:W-:Y:S01]  /*6c80*/  IMAD.WIDE R126, R4.reuse, 0x2, R126 ;  /* 0x00000002047e7825 */ /* 0x040fe200078e027e */
[----:B------:R-:W-:Y:S01]  /*6c90*/  PRMT R245, RZ, 0x7610, R245 ;  /* 0x00007610fff57816 */ /* 0x000fe200000000f5 */
[----:B------:R-:W-:Y:S02]  /*6ca0*/  STL [R1+0xc], R5 ;  /* 0x00000c0501007387 */ /* 0x000fe40000100800 */
[----:B------:R-:W-:-:S04]  /*6cb0*/  IMAD.WIDE R132, R4, 0x2, R132 ;  /* 0x0000000204847825 */ /* 0x000fc800078e0284 */
[----:B------:R-:W-:-:S04]  /*6cc0*/  IMAD.WIDE R134, R4, 0x2, R134 ;  /* 0x0000000204867825 */ /* 0x000fc800078e0286 */
[----:B------:R-:W-:-:S04]  /*6cd0*/  IMAD.WIDE R138, R4, 0x2, R138 ;  /* 0x00000002048a7825 */ /* 0x000fc800078e028a */
[----:B------:R-:W-:-:S04]  /*6ce0*/  IMAD.WIDE R146, R4, 0x2, R146 ;  /* 0x0000000204927825 */ /* 0x000fc800078e0292 */
[----:B------:R-:W-:-:S04]  /*6cf0*/  IMAD.WIDE R140, R4, 0x2, R140 ;  /* 0x00000002048c7825 */ /* 0x000fc800078e028c */
[C---:B------:R-:W-:Y:S01]  /*6d00*/  IMAD.WIDE R152, R4.reuse, 0x2, R152 ;  /* 0x0000000204987825 */ /* 0x040fe200078e0298 */
[--C-:B0-----:R-:W-:Y:S02]  /*6d10*/  SHF.R.U32.HI R251, RZ, 0x6, R252.reuse ;  /* 0x00000006fffb7819 */ /* 0x101fe400000116fc */
[----:B------:R-:W-:Y:S01]  /*6d20*/  SHF.R.U32.HI R252, RZ, 0x6, R252 ;  /* 0x00000006fffc7819 */ /* 0x000fe200000116fc */
[----:B------:R-:W-:Y:S01]  /*6d30*/  IMAD.WIDE R160, R4, 0x2, R160 ;  /* 0x0000000204a07825 */ /* 0x000fe200078e02a0 */
[----:B------:R-:W-:Y:S02]  /*6d40*/  SGXT.U32 R251, R251, 0x1 ;  /* 0x00000001fbfb781a */ /* 0x000fe40000000000 */
[----:B------:R-:W-:Y:S01]  /*6d50*/  SGXT.U32 R252, R252, 0x1 ;  /* 0x00000001fcfc781a */ /* 0x000fe20000000000 */
[----:B------:R-:W-:Y:S01]  /*6d60*/  IMAD.WIDE R166, R4, 0x2, R166 ;  /* 0x0000000204a67825 */ /* 0x000fe200078e02a6 */
[----:B------:R-:W-:Y:S02]  /*6d70*/  LOP3.LUT R251, R251, 0x2, RZ, 0xfc, !PT ;  /* 0x00000002fbfb7812 */ /* 0x000fe400078efcff */
[----:B------:R-:W-:Y:S01]  /*6d80*/  LOP3.LUT R252, R252, 0x8, RZ, 0xfc, !PT ;  /* 0x00000008fcfc7812 */ /* 0x000fe200078efcff */
[----:B------:R-:W-:Y:S01]  /*6d90*/  IMAD.WIDE R174, R4, 0x2, R174 ;  /* 0x0000000204ae7825 */ /* 0x000fe200078e02ae */
[----:B------:R-:W-:-:S02]  /*6da0*/  ISETP.GE.AND P3, PT, R251, UR13, PT ;  /* 0x0000000dfb007c0c */ /* 0x000fc4000bf66270 */
[----:B------:R-:W0:Y:S01]  /*6db0*/  S2R R251, SR_TID.X ;  /* 0x0000000000fb7919 */ /* 0x000e220000002100 */
[----:B------:R-:W-:Y:S01]  /*6dc0*/  ISETP.GE.AND P2, PT, R252, UR13, PT ;  /* 0x0000000dfc007c0c */ /* 0x000fe2000bf46270 */
[----:B------:R-:W-:-:S04]  /*6dd0*/  IMAD.WIDE R180, R4, 0x2, R180 ;  /* 0x0000000204b47825 */ /* 0x000fc800078e02b4 */
[----:B------:R-:W-:-:S04]  /*6de0*/  IMAD.WIDE R188, R4, 0x2, R188 ;  /* 0x0000000204bc7825 */ /* 0x000fc800078e02bc */
[C---:B------:R-:W-:Y:S01]  /*6df0*/  IMAD.WIDE R202, R4.reuse, 0x2, R202 ;  /* 0x0000000204ca7825 */ /* 0x040fe200078e02ca */
[----:B------:R-:W3:Y:S03]  /*6e00*/  @!P3 LDG.E.U16 R228, desc[UR24][R96.64] ;  /* 0x0000001860e4b981 */ /* 0x000ee6000c1e1500 */
[C---:B------:R-:W-:Y:S01]  /*6e10*/  IMAD.WIDE R194, R4.reuse, 0x2, R194 ;  /* 0x0000000204c27825 */ /* 0x040fe200078e02c2 */
[----:B------:R-:W4:Y:S03]  /*6e20*/  @!P2 LDG.E.U16 R241, desc[UR24][R118.64] ;  /* 0x0000001876f1a981 */ /* 0x000f26000c1e1500 */
[----:B------:R-:W-:-:S04]  /*6e30*/  IMAD.WIDE R208, R4, 0x2, R208 ;  /* 0x0000000204d07825 */ /* 0x000fc800078e02d0 */
[----:B------:R-:W-:Y:S01]  /*6e40*/  IMAD.WIDE R168, R4, 0x2, R168 ;  /* 0x0000000204a87825 */ /* 0x000fe200078e02a8 */
[--C-:B0-----:R-:W-:Y:S02]  /*6e50*/  SHF.R.U32.HI R252, RZ, 0x6, R251.reuse ;  /* 0x00000006fffc7819 */ /* 0x101fe400000116fb */
[----:B------:R-:W-:Y:S02]  /*6e60*/  SHF.R.U32.HI R251, RZ, 0x6, R251 ;  /* 0x00000006fffb7819 */ /* 0x000fe400000116fb */
[----:B------:R-:W-:Y:S02]  /*6e70*/  SGXT.U32 R252, R252, 0x1 ;  /* 0x00000001fcfc781a */ /* 0x000fe40000000000 */
[----:B------:R-:W-:Y:S02]  /*6e80*/  SGXT.U32 R251, R251, 0x1 ;  /* 0x00000001fbfb781a */ /* 0x000fe40000000000 */
[----:B------:R-:W-:Y:S02]  /*6e90*/  LOP3.LUT R252, R252, 0xa, RZ, 0xfc, !PT ;  /* 0x0000000afcfc7812 */ /* 0x000fe400078efcff */
[----:B------:R-:W-:-:S02]  /*6ea0*/  LOP3.LUT R251, R251, 0x10, RZ, 0xfc, !PT ;  /* 0x00000010fbfb7812 */ /* 0x000fc400078efcff */
[----:B------:R-:W-:Y:S02]  /*6eb0*/  ISETP.GE.AND P4, PT, R252, UR13, PT ;  /* 0x0000000dfc007c0c */ /* 0x000fe4000bf86270 */
[----:B------:R-:W-:Y:S02]  /*6ec0*/  ISETP.GE.AND P6, PT, R251, UR13, PT ;  /* 0x0000000dfb007c0c */ /* 0x000fe4000bfc6270 */
[----:B------:R-:W0:Y:S09]  /*6ed0*/  S2R R251, SR_TID.X ;  /* 0x0000000000fb7919 */ /* 0x000e320000002100 */
[----:B------:R-:W2:Y:S04]  /*6ee0*/  @!P4 LDG.E.U16 R227, desc[UR24][R120.64] ;  /* 0x0000001878e3c981 */ /* 0x000ea8000c1e1500 */
[----:B------:R-:W2:Y:S01]  /*6ef0*/  @!P6 LDG.E.U16 R237, desc[UR24][R124.64] ;  /* 0x000000187cede981 */ /* 0x000ea2000c1e1500 */
[----:B0-----:R-:W-:-:S04]  /*6f00*/  SHF.R.U32.HI R252, RZ, 0x6, R251 ;  /* 0x00000006fffc7819 */ /* 0x001fc800000116fb */
[----:B------:R-:W-:-:S04]  /*6f10*/  SGXT.U32 R252, R252, 0x1 ;  /* 0x00000001fcfc781a */ /* 0x000fc80000000000 */
[----:B------:R-:W-:-:S04]  /*6f20*/  LOP3.LUT R252, R252, 0x12, RZ, 0xfc, !PT ;  /* 0x00000012fcfc7812 */ /* 0x000fc800078efcff */
[----:B------:R-:W-:Y:S02]  /*6f30*/  ISETP.GE.AND P5, PT, R252, UR13, PT ;  /* 0x0000000dfc007c0c */ /* 0x000fe4000bfa6270 */
[----:B------:R-:W-:-:S04]  /*6f40*/  SHF.R.U32.HI R252, RZ, 0x6, R251 ;  /* 0x00000006fffc7819 */ /* 0x000fc800000116fb */
[----:B------:R-:W-:-:S04]  /*6f50*/  SGXT.U32 R252, R252, 0x1 ;  /* 0x00000001fcfc781a */ /* 0x000fc80000000000 */
[----:B------:R-:W-:-:S03]  /*6f60*/  LOP3.LUT R252, R252, 0x18, RZ, 0xfc, !PT ;  /* 0x00000018fcfc7812 */ /* 0x000fc600078efcff */
[----:B------:R-:W2:Y:S01]  /*6f70*/  @!P5 LDG.E.U16 R226, desc[UR24][R126.64] ;  /* 0x000000187ee2d981 */ /* 0x000ea2000c1e1500 */
[----:B------:R-:W-:Y:S02]  /*6f80*/  ISETP.GE.AND P3, PT, R252, UR13, PT ;  /* 0x0000000dfc007c0c */ /* 0x000fe4000bf66270 */
[--C-:B------:R-:W-:Y:S02]  /*6f90*/  SHF.R.U32.HI R252, RZ, 0x6, R251.reuse ;  /* 0x00000006fffc7819 */ /* 0x100fe400000116fb */
[----:B------:R-:W-:-:S04]  /*6fa0*/  SHF.R.U32.HI R251, RZ, 0x6, R251 ;  /* 0x00000006fffb7819 */ /* 0x000fc800000116fb */
[----:B------:R-:W-:-:S04]  /*6fb0*/  SGXT.U32 R251, R251, 0x1 ;  /* 0x00000001fbfb781a */ /* 0x000fc80000000000 */
[----:B------:R-:W-:Y:S01]  /*6fc0*/  LOP3.LUT R251, R251, 0x20, RZ, 0xfc, !PT ;  /* 0x00000020fbfb7812 */ /* 0x000fe200078efcff */
[----:B------:R-:W2:Y:S03]  /*6fd0*/  @!P3 LDG.E.U16 R245, desc[UR24][R132.64] ;  /* 0x0000001884f5b981 */ /* 0x000ea6000c1e1500 */
[----:B------:R-:W-:Y:S02]  /*6fe0*/  ISETP.GE.AND P4, PT, R251, UR13, PT ;  /* 0x0000000dfb007c0c */ /* 0x000fe4000bf86270 */
[----:B------:R-:W0:Y:S01]  /*6ff0*/  S2R R251, SR_TID.X ;  /* 0x0000000000fb7919 */ /* 0x000e220000002100 */
[----:B------:R-:W-:-:S04]  /*7000*/  SGXT.U32 R252, R252, 0x1 ;  /* 0x00000001fcfc781a */ /* 0x000fc80000000000 */
[----:B------:R-:W-:-:S04]  /*7010*/  LOP3.LUT R252, R252, 0x1a, RZ, 0xfc, !PT ;  /* 0x0000001afcfc7812 */ /* 0x000fc800078efcff */
[----:B------:R-:W-:Y:S02]  /*7020*/  ISETP.GE.AND P2, PT, R252, UR13, PT ;  /* 0x0000000dfc007c0c */ /* 0x000fe4000bf46270 */
[----:B0-----:R-:W-:-:S04]  /*7030*/  SHF.R.U32.HI R252, RZ, 0x6, R251 ;  /* 0x00000006fffc7819 */ /* 0x001fc800000116fb */
[----:B------:R-:W-:-:S04]  /*7040*/  SGXT.U32 R252, R252, 0x1 ;  /* 0x00000001fcfc781a */ /* 0x000fc80000000000 */
[----:B------:R-:W-:-:S04]  /*7050*/  LOP3.LUT R252, R252, 0x22, RZ, 0xfc, !PT ;  /* 0x00000022fcfc7812 */ /* 0x000fc800078efcff */
[----:B------:R-:W-:Y:S02]  /*7060*/  ISETP.GE.AND P6, PT, R252, UR13, PT ;  /* 0x0000000dfc007c0c */ /* 0x000fe4000bfc6270 */
[----:B------:R-:W-:-:S04]  /*7070*/  SHF.R.U32.HI R252, RZ, 0x6, R251 ;  /* 0x00000006fffc7819 */ /* 0x000fc800000116fb */
[----:B------:R-:W-:-:S04]  /*7080*/  SGXT.U32 R252, R252, 0x1 ;  /* 0x00000001fcfc781a */ /* 0x000fc80000000000 */
[----:B------:R-:W-:-:S04]  /*7090*/  LOP3.LUT R252, R252, 0x28, RZ, 0xfc, !PT ;  /* 0x00000028fcfc7812 */ /* 0x000fc800078efcff */
[----:B------:R-:W-:Y:S02]  /*70a0*/  ISETP.GE.AND P5, PT, R252, UR13, PT ;  /* 0x0000000dfc007c0c */ /* 0x000fe4000bfa6270 */
[----:B------:R-:W-:-:S04]  /*70b0*/  SHF.R.U32.HI R252, RZ, 0x6, R251 ;  /* 0x00000006fffc7819 */ /* 0x000fc800000116fb */
[----:B------:R-:W-:-:S04]  /*70c0*/  SGXT.U32 R252, R252, 0x1 ;  /* 0x00000001fcfc781a */ /* 0x000fc80000000000 */
[----:B------:R-:W-:-:S04]  /*70d0*/  LOP3.LUT R252, R252, 0x30, RZ, 0xfc, !PT ;  /* 0x00000030fcfc7812 */ /* 0x000fc800078efcff */
[----:B------:R-:W-:Y:S02]  /*70e0*/  ISETP.GE.AND P3, PT, R252, UR13, PT ;  /* 0x0000000dfc007c0c */ /* 0x000fe4000bf66270 */
[----:B------:R-:W-:Y:S02]  /*70f0*/  SHF.R.U32.HI R252, RZ, 0x6, R251 ;  /* 0x00000006fffc7819 */ /* 0x000fe400000116fb */
[----:B------:R-:W-:Y:S02]  /*7100*/  PRMT R238, RZ, 0x7610, R238 ;  /* 0x00007610ffee7816 */ /* 0x000fe400000000ee */
[----:B------:R-:W-:-:S04]  /*7110*/  SGXT.U32 R252, R252, 0x1 ;  /* 0x00000001fcfc781a */ /* 0x000fc80000000000 */
[----:B------:R-:W-:Y:S01]  /*7120*/  LOP3.LUT R252, R252, 0x38, RZ, 0xfc, !PT ;  /* 0x00000038fcfc7812 */ /* 0x000fe200078efcff */
[----:B------:R0:W2:Y:S03]  /*7130*/  @!P2 LDG.E.U16 R238, desc[UR24][R134.64] ;  /* 0x0000001886eea981 */ /* 0x0000a6000c1e1500 */
[----:B------:R-:W-:Y:S02]  /*7140*/  ISETP.GE.AND P2, PT, R252, UR13, PT ;  /* 0x0000000dfc007c0c */ /* 0x000fe4000bf46270 */
[----:B------:R-:W-:Y:S01]  /*7150*/  SHF.R.U32.HI R252, RZ, 0x6, R251 ;  /* 0x00000006fffc7819 */ /* 0x000fe200000116fb */
[----:B------:R-:W-:Y:S01]  /*7160*/  STL [R1+0x18], R94 ;  /* 0x0000185e01007387 */ /* 0x000fe20000100800 */
[----:B------:R-:W-:Y:S02]  /*7170*/  PRMT R234, RZ, 0x7610, R234 ;  /* 0x00007610ffea7816 */ /* 0x000fe400000000ea */
[----:B------:R-:W-:Y:S01]  /*7180*/  SGXT.U32 R252, R252, 0x1 ;  /* 0x00000001fcfc781a */ /* 0x000fe20000000000 */
[----:B------:R-:W-:Y:S04]  /*7190*/  STL [R1+0x14], R95 ;  /* 0x0000145f01007387 */ /* 0x000fe80000100800 */
[----:B------:R-:W-:Y:S01]  /*71a0*/  STL [R1+0x20], R96 ;  /* 0x0000206001007387 */ /* 0x000fe20000100800 */
[----:B------:R-:W-:-:S03]  /*71b0*/  LOP3.LUT R252, R252, 0x40, RZ, 0xfc, !PT ;  /* 0x00000040fcfc7812 */ /* 0x000fc600078efcff */
[----:B------:R-:W-:Y:S04]  /*71c0*/  STL [R1+0x1c], R97 ;  /* 0x00001c6101007387 */ /* 0x000fe80000100800 */
[----:B------:R-:W-:Y:S04]  /*71d0*/  STL [R1+0x28], R118 ;  /* 0x0000287601007387 */ /* 0x000fe80000100800 */
[----:B------:R-:W-:Y:S04]  /*71e0*/  STL [R1+0x24], R119 ;  /* 0x0000247701007387 */ /* 0x000fe80000100800 */
[----:B------:R-:W-:Y:S04]  /*71f0*/  STL [R1+0x30], R120 ;  /* 0x0000307801007387 */ /* 0x000fe80000100800 */
[----:B------:R-:W-:Y:S04]  /*7200*/  STL [R1+0x2c], R121 ;  /* 0x00002c7901007387 */ /* 0x000fe80000100800 */
[----:B------:R-:W2:Y:S01]  /*7210*/  @!P4 LDG.E.U16 R234, desc[UR24][R138.64] ;  /* 0x000000188aeac981 */ /* 0x000ea2000c1e1500 */
[----:B------:R-:W-:-:S02]  /*7220*/  ISETP.GE.AND P4, PT, R252, UR13, PT ;  /* 0x0000000dfc007c0c */ /* 0x000fc4000bf86270 */
[----:B------:R-:W-:Y:S01]  /*7230*/  SHF.R.U32.HI R252, RZ, 0x6, R251 ;  /* 0x00000006fffc7819 */ /* 0x000fe200000116fb */
[----:B------:R-:W-:Y:S04]  /*7240*/  STL [R1+0x38], R124 ;  /* 0x0000387c01007387 */ /* 0x000fe80000100800 */
[----:B------:R-:W-:Y:S01]  /*7250*/  STL [R1+0x34], R125 ;  /* 0x0000347d01007387 */ /* 0x000fe20000100800 */
[----:B------:R-:W-:-:S03]  /*7260*/  SGXT.U32 R252, R252, 0x1 ;  /* 0x00000001fcfc781a */ /* 0x000fc60000000000 */
[----:B------:R-:W-:Y:S01]  /*7270*/  STL [R1+0x40], R126 ;  /* 0x0000407e01007387 */ /* 0x000fe20000100800 */
[----:B------:R-:W-:-:S03]  /*7280*/  PRMT R236, RZ, 0x7610, R236 ;  /* 0x00007610ffec7816 */ /* 0x000fc600000000ec */
[----:B------:R-:W-:Y:S04]  /*7290*/  STL [R1+0x3c], R127 ;  /* 0x00003c7f01007387 */ /* 0x000fe80000100800 */
[----:B------:R-:W-:Y:S04]  /*72a0*/  STL [R1+0x48], R132 ;  /* 0x0000488401007387 */ /* 0x000fe80000100800 */
[----:B------:R-:W-:Y:S01]  /*72b0*/  STL [R1+0x44], R133 ;  /* 0x0000448501007387 */ /* 0x000fe20000100800 */
[----:B------:R-:W-:-:S03]  /*72c0*/  LOP3.LUT R252, R252, 0x50, RZ, 0xfc, !PT ;  /* 0x00000050fcfc7812 */ /* 0x000fc600078efcff */
[----:B------:R0:W-:Y:S01]  /*72d0*/  STL [R1+0x4c], R135 ;  /* 0x00004c8701007387 */ /* 0x0001e20000100800 */
[----:B------:R-:W-:-:S03]  /*72e0*/  PRMT R225, RZ, 0x7610, R225 ;  /* 0x00007610ffe17816 */ /* 0x000fc600000000e1 */
[----:B------:R-:W2:Y:S01]  /*72f0*/  @!P5 LDG.E.U16 R236, desc[UR24][R146.64] ;  /* 0x0000001892ecd981 */ /* 0x000ea2000c1e1500 */
[----:B0-----:R-:W-:-:S03]  /*7300*/  SHF.R.U32.HI R135, RZ, 0x6, R251 ;  /* 0x00000006ff877819 */ /* 0x001fc600000116fb */
[----:B------:R-:W2:Y:S01]  /*7310*/  @!P6 LDG.E.U16 R225, desc[UR24][R140.64] ;  /* 0x000000188ce1e981 */ /* 0x000ea2000c1e1500 */
[----:B------:R-:W-:Y:S02]  /*7320*/  ISETP.GE.AND P5, PT, R252, UR13, PT ;  /* 0x0000000dfc007c0c */ /* 0x000fe4000bfa6270 */
[----:B------:R-:W-:Y:S02]  /*7330*/  SGXT.U32 R135, R135, 0x1 ;  /* 0x000000018787781a */ /* 0x000fe40000000000 */
[----:B------:R-:W-:Y:S02]  /*7340*/  SHF.R.U32.HI R252, RZ, 0x6, R251 ;  /* 0x00000006fffc7819 */ /* 0x000fe400000116fb */
[----:B------:R-:W-:Y:S02]  /*7350*/  LOP3.LUT R135, R135, 0x48, RZ, 0xfc, !PT ;  /* 0x0000004887877812 */ /* 0x000fe400078efcff */
[----:B------:R-:W-:Y:S02]  /*7360*/  SGXT.U32 R252, R252, 0x1 ;  /* 0x00000001fcfc781a */ /* 0x000fe40000000000 */
[----:B------:R-:W-:-:S02]  /*7370*/  PRMT R233, RZ, 0x7610, R233 ;  /* 0x00007610ffe97816 */ /* 0x000fc400000000e9 */
[----:B------:R-:W-:Y:S02]  /*7380*/  ISETP.GE.AND P6, PT, R135, UR13, PT ;  /* 0x0000000d87007c0c */ /* 0x000fe4000bfc6270 */
[----:B------:R-:W-:Y:S02]  /*7390*/  SHF.R.U32.HI R135, RZ, 0x6, R251 ;  /* 0x00000006ff877819 */ /* 0x000fe400000116fb */
[----:B------:R-:W-:Y:S01]  /*73a0*/  LOP3.LUT R252, R252, 0x58, RZ, 0xfc, !PT ;  /* 0x00000058fcfc7812 */ /* 0x000fe200078efcff */
[----:B------:R-:W2:Y:S01]  /*73b0*/  @!P3 LDG.E.U16 R233, desc[UR24][R152.64] ;  /* 0x0000001898e9b981 */ /* 0x000ea2000c1e1500 */
[----:B------:R-:W-:Y:S02]  /*73c0*/  SGXT.U32 R135, R135, 0x1 ;  /* 0x000000018787781a */ /* 0x000fe40000000000 */
[----:B------:R-:W-:Y:S02]  /*73d0*/  PRMT R240, RZ, 0x7610, R240 ;  /* 0x00007610fff07816 */ /* 0x000fe400000000f0 */
[----:B------:R-:W-:-:S02]  /*73e0*/  ISETP.GE.AND P3, PT, R252, UR13, PT ;  /* 0x0000000dfc007c0c */ /* 0x000fc4000bf66270 */
[--C-:B------:R-:W-:Y:S02]  /*73f0*/  SHF.R.U32.HI R252, RZ, 0x6, R251.reuse ;  /* 0x00000006fffc7819 */ /* 0x100fe400000116fb */
[----:B------:R-:W-:Y:S01]  /*7400*/  LOP3.LUT R135, R135, 0x60, RZ, 0xfc, !PT ;  /* 0x0000006087877812 */ /* 0x000fe200078efcff */
[----:B------:R-:W2:Y:S01]  /*7410*/  @!P2 LDG.E.U16 R240, desc[UR24][R160.64] ;  /* 0x00000018a0f0a981 */ /* 0x000ea2000c1e1500 */
[----:B------:R-:W-:Y:S02]  /*7420*/  SGXT.U32 R252, R252, 0x1 ;  /* 0x00000001fcfc781a */ /* 0x000fe40000000000 */
[----:B------:R-:W-:Y:S02]  /*7430*/  ISETP.GE.AND P2, PT, R135, UR13, PT ;  /* 0x0000000d87007c0c */ /* 0x000fe4000bf46270 */
[----:B------:R-:W-:Y:S02]  /*7440*/  PRMT R232, RZ, 0x7610, R232 ;  /* 0x00007610ffe87816 */ /* 0x000fe400000000e8 */
[----:B------:R-:W-:-:S02]  /*7450*/  SHF.R.U32.HI R135, RZ, 0x6, R251 ;  /* 0x00000006ff877819 */ /* 0x000fc400000116fb */
[----:B------:R-:W-:Y:S02]  /*7460*/  LOP3.LUT R252, R252, 0x68, RZ, 0xfc, !PT ;  /* 0x00000068fcfc7812 */ /* 0x000fe400078efcff */
[----:B------:R-:W-:Y:S01]  /*7470*/  SGXT.U32 R135, R135, 0x1 ;  /* 0x000000018787781a */ /* 0x000fe20000000000 */
[----:B------:R-:W2:Y:S01]  /*7480*/  @!P4 LDG.E.U16 R232, desc[UR24][R166.64] ;  /* 0x00000018a6e8c981 */ /* 0x000ea2000c1e1500 */
[----:B------:R-:W-:Y:S02]  /*7490*/  PRMT R29, RZ, 0x7610, R29 ;  /* 0x00007610ff1d7816 */ /* 0x000fe4000000001d */
[----:B------:R-:W-:Y:S02]  /*74a0*/  ISETP.GE.AND P4, PT, R252, UR13, PT ;  /* 0x0000000dfc007c0c */ /* 0x000fe4000bf86270 */
[----:B------:R-:W-:Y:S01]  /*74b0*/  LOP3.LUT R135, R135, 0x70, RZ, 0xfc, !PT ;  /* 0x0000007087877812 */ /* 0x000fe200078efcff */
[----:B------:R-:W0:Y:S01]  /*74c0*/  S2R R252, SR_TID.X ;  /* 0x0000000000fc7919 */ /* 0x000e220000002100 */
[----:B------:R-:W2:Y:S02]  /*74d0*/  @!P6 LDG.E.U16 R29, desc[UR24][R174.64] ;  /* 0x00000018ae1de981 */ /* 0x000ea4000c1e1500 */
[----:B------:R-:W-:-:S02]  /*74e0*/  ISETP.GE.AND P6, PT, R135, UR13, PT ;  /* 0x0000000d87007c0c */ /* 0x000fc4000bfc6270 */
[----:B------:R-:W-:Y:S02]  /*74f0*/  SHF.R.U32.HI R135, RZ, 0x6, R251 ;  /* 0x00000006ff877819 */ /* 0x000fe400000116fb */
[----:B------:R-:W-:Y:S02]  /*7500*/  PRMT R231, RZ, 0x7610, R231 ;  /* 0x00007610ffe77816 */ /* 0x000fe400000000e7 */
[----:B------:R-:W-:-:S04]  /*7510*/  SGXT.U32 R135, R135, 0x1 ;  /* 0x000000018787781a */ /* 0x000fc80000000000 */
[----:B------:R-:W-:Y:S01]  /*7520*/  LOP3.LUT R135, R135, 0x78, RZ, 0xfc, !PT ;  /* 0x0000007887877812 */ /* 0x000fe200078efcff */
[----:B------:R-:W2:Y:S03]  /*7530*/  @!P5 LDG.E.U16 R231, desc[UR24][R180.64] ;  /* 0x00000018b4e7d981 */ /* 0x000ea6000c1e1500 */
[----:B------:R-:W-:Y:S02]  /*7540*/  ISETP.GE.AND P5, PT, R135, UR13, PT ;  /* 0x0000000d87007c0c */ /* 0x000fe4000bfa6270 */
[----:B------:R-:W-:Y:S02]  /*7550*/  SHF.R.U32.HI R135, RZ, 0x6, R251 ;  /* 0x00000006ff877819 */ /* 0x000fe400000116fb */
[----:B------:R-:W-:Y:S02]  /*7560*/  PRMT R235, RZ, 0x7610, R235 ;  /* 0x00007610ffeb7816 */ /* 0x000fe400000000eb */
[----:B------:R-:W-:-:S04]  /*7570*/  SGXT.U32 R135, R135, 0x1 ;  /* 0x000000018787781a */ /* 0x000fc80000000000 */
[----:B------:R-:W-:Y:S01]  /*7580*/  LOP3.LUT R135, R135, 0x2a, RZ, 0xfc, !PT ;  /* 0x0000002a87877812 */ /* 0x000fe200078efcff */
[----:B------:R-:W2:Y:S03]  /*7590*/  @!P3 LDG.E.U16 R235, desc[UR24][R188.64] ;  /* 0x00000018bcebb981 */ /* 0x000ea6000c1e1500 */
[----:B------:R-:W-:Y:S02]  /*75a0*/  ISETP.GE.AND P3, PT, R135, UR13, PT ;  /* 0x0000000d87007c0c */ /* 0x000fe4000bf66270 */
[----:B------:R-:W-:Y:S02]  /*75b0*/  SHF.R.U32.HI R135, RZ, 0x6, R251 ;  /* 0x00000006ff877819 */ /* 0x000fe400000116fb */
[----:B0-----:R-:W-:Y:S02]  /*75c0*/  SHF.R.U32.HI R251, RZ, 0x6, R252 ;  /* 0x00000006fffb7819 */ /* 0x001fe400000116fc */
[----:B------:R-:W-:-:S02]  /*75d0*/  PRMT R239, RZ, 0x7610, R239 ;  /* 0x00007610ffef7816 */ /* 0x000fc400000000ef */
[----:B------:R-:W-:-:S04]  /*75e0*/  SGXT.U32 R251, R251, 0x1 ;  /* 0x00000001fbfb781a */ /* 0x000fc80000000000 */
[----:B------:R-:W-:Y:S01]  /*75f0*/  LOP3.LUT R251, R251, 0x3a, RZ, 0xfc, !PT ;  /* 0x0000003afbfb7812 */ /* 0x000fe200078efcff */
[----:B------:R-:W2:Y:S03]  /*7600*/  @!P4 LDG.E.U16 R239, desc[UR24][R202.64] ;  /* 0x00000018caefc981 */ /* 0x000ea6000c1e1500 */
[----:B------:R-:W-:Y:S02]  /*7610*/  ISETP.GE.AND P4, PT, R251, UR13, PT ;  /* 0x0000000dfb007c0c */ /* 0x000fe4000bf86270 */
[----:B------:R-:W0:Y:S01]  /*7620*/  S2R R251, SR_TID.X ;  /* 0x0000000000fb7919 */ /* 0x000e220000002100 */
[----:B------:R-:W-:Y:S02]  /*7630*/  SGXT.U32 R135, R135, 0x1 ;  /* 0x000000018787781a */ /* 0x000fe40000000000 */
[----:B------:R-:W-:Y:S02]  /*7640*/  PRMT R230, RZ, 0x7610, R230 ;  /* 0x00007610ffe67816 */ /* 0x000fe400000000e6 */
[----:B------:R-:W-:-:S04]  /*7650*/  LOP3.LUT R135, R135, 0x32, RZ, 0xfc, !PT ;  /* 0x0000003287877812 */ /* 0x000fc800078efcff */
[----:B------:R-:W2:Y:S01]  /*7660*/  @!P2 LDG.E.U16 R230, desc[UR24][R194.64] ;  /* 0x00000018c2e6a981 */ /* 0x000ea2000c1e1500 */
[----:B------:R-:W-:Y:S02]  /*7670*/  ISETP.GE.AND P2, PT, R135, UR13, PT ;  /* 0x0000000d87007c0c */ /* 0x000fe4000bf46270 */
[----:B------:R-:W-:Y:S02]  /*7680*/  SHF.R.U32.HI R135, RZ, 0x6, R252 ;  /* 0x00000006ff877819 */ /* 0x000fe400000116fc */
[----:B------:R-:W-:Y:S02]  /*7690*/  PRMT R229, RZ, 0x7610, R229 ;  /* 0x00007610ffe57816 */ /* 0x000fe400000000e5 */
[----:B------:R-:W-:-:S04]  /*76a0*/  SGXT.U32 R135, R135, 0x1 ;  /* 0x000000018787781a */ /* 0x000fc80000000000 */
[----:B------:R-:W-:Y:S01]  /*76b0*/  LOP3.LUT R135, R135, 0x42, RZ, 0xfc, !PT ;  /* 0x0000004287877812 */ /* 0x000fe200078efcff */
[----:B------:R-:W2:Y:S03]  /*76c0*/  @!P6 LDG.E.U16 R229, desc[UR24][R208.64] ;  /* 0x00000018d0e5e981 */ /* 0x000ea6000c1e1500 */
[----:B------:R-:W-:Y:S01]  /*76d0*/  ISETP.GE.AND P6, PT, R135, UR13, PT ;  /* 0x0000000d87007c0c */ /* 0x000fe2000bfc6270 */
[----:B------:R-:W-:Y:S01]  /*76e0*/  IMAD.WIDE R162, R4, 0x2, R162 ;  /* 0x0000000204a27825 */ /* 0x000fe200078e02a2 */
[----:B------:R-:W-:Y:S02]  /*76f0*/  PRMT R242, RZ, 0x7610, R242 ;  /* 0x00007610fff27816 */ /* 0x000fe400000000f2 */
[----:B0-----:R-:W-:-:S04]  /*7700*/  SHF.R.U32.HI R135, RZ, 0x6, R251 ;  /* 0x00000006ff877819 */ /* 0x001fc800000116fb */
[----:B------:R-:W2:Y:S01]  /*7710*/  @!P4 LDG.E.U16 R242, desc[UR24][R162.64] ;  /* 0x00000018a2f2c981 */ /* 0x000ea2000c1e1500 */
[----:B------:R-:W-:-:S04]  /*7720*/  SGXT.U32 R135, R135, 0x1 ;  /* 0x000000018787781a */ /* 0x000fc80000000000 */
[----:B------:R-:W-:-:S04]  /*7730*/  LOP3.LUT R135, R135, 0x4, RZ, 0xfc, !PT ;  /* 0x0000000487877812 */ /* 0x000fc800078efcff */
[----:B------:R-:W-:Y:S02]  /*7740*/  ISETP.GE.AND P4, PT, R135, UR13, PT ;  /* 0x0000000d87007c0c */ /* 0x000fe4000bf86270 */
[----:B------:R-:W-:Y:S02]  /*7750*/  SHF.R.U32.HI R135, RZ, 0x6, R251 ;  /* 0x00000006ff877819 */ /* 0x000fe400000116fb */
[----:B------:R-:W-:Y:S02]  /*7760*/  PRMT R223, RZ, 0x7610, R223 ;  /* 0x00007610ffdf7816 */ /* 0x000fe400000000df */
[----:B------:R-:W-:-:S04]  /*7770*/  SGXT.U32 R135, R135, 0x1 ;  /* 0x000000018787781a */ /* 0x000fc80000000000 */
[----:B------:R-:W-:Y:S01]  /*7780*/  LOP3.LUT R135, R135, 0x6, RZ, 0xfc, !PT ;  /* 0x0000000687877812 */ /* 0x000fe200078efcff */
[----:B------:R-:W2:Y:S03]  /*7790*/  @!P5 LDG.E.U16 R223, desc[UR24][R216.64] ;  /* 0x00000018d8dfd981 */ /* 0x000ea6000c1e1500 */
[----:B------:R-:W-:Y:S02]  /*77a0*/  ISETP.GE.AND P5, PT, R135, UR13, PT ;  /* 0x0000000d87007c0c */ /* 0x000fe4000bfa6270 */
[----:B------:R-:W-:Y:S01]  /*77b0*/  SHF.R.U32.HI R135, RZ, 0x6, R251 ;  /* 0x00000006ff877819 */ /* 0x000fe200000116fb */
[C---:B------:R-:W-:Y:S01]  /*77c0*/  IMAD.WIDE R148, R4.reuse, 0x2, R148 ;  /* 0x0000000204947825 */ /* 0x040fe200078e0294 */
[----:B------:R-:W-:Y:S02]  /*77d0*/  PRMT R243, RZ, 0x7610, R243 ;  /* 0x00007610fff37816 */ /* 0x000fe400000000f3 */
[----:B------:R-:W-:Y:S01]  /*77e0*/  SGXT.U32 R135, R135, 0x1 ;  /* 0x000000018787781a */ /* 0x000fe20000000000 */
[----:B------:R-:W-:Y:S01]  /*77f0*/  IMAD.WIDE R154, R4, 0x2, R154 ;  /* 0x00000002049a7825 */ /* 0x000fe200078e029a */
[----:B------:R-:W-:-:S02]  /*7800*/  PRMT R224, RZ, 0x7610, R224 ;  /* 0x00007610ffe07816 */ /* 0x000fc400000000e0 */
[----:B------:R-:W-:Y:S01]  /*7810*/  LOP3.LUT R135, R135, 0xc, RZ, 0xfc, !PT ;  /* 0x0000000c87877812 */ /* 0x000fe200078efcff */
[----:B------:R-:W2:Y:S03]  /*7820*/  @!P3 LDG.E.U16 R243, desc[UR24][R148.64] ;  /* 0x0000001894f3b981 */ /* 0x000ea6000c1e1500 */
[----:B------:R-:W-:Y:S01]  /*7830*/  ISETP.GE.AND P3, PT, R135, UR13, PT ;  /* 0x0000000d87007c0c */ /* 0x000fe2000bf66270 */
[----:B------:R-:W2:Y:S01]  /*7840*/  @!P2 LDG.E.U16 R224, desc[UR24][R154.64] ;  /* 0x000000189ae0a981 */ /* 0x000ea2000c1e1500 */
[----:B------:R-:W-:-:S04]  /*7850*/  LEA.HI R135, R251, 0xe, RZ, 0x1a ;  /* 0x0000000efb877811 */ /* 0x000fc800078fd0ff */
[----:B------:R-:W-:Y:S02]  /*7860*/  ISETP.GE.AND P2, PT, R135, UR13, PT ;  /* 0x0000000d87007c0c */ /* 0x000fe4000bf46270 */
[----:B------:R-:W-:Y:S01]  /*7870*/  SHF.R.U32.HI R135, RZ, 0x6, R251 ;  /* 0x00000006ff877819 */ /* 0x000fe200000116fb */
[----:B------:R-:W-:Y:S01]  /*7880*/  IMAD.WIDE R98, R4, 0x2, R98 ;  /* 0x0000000204627825 */ /* 0x000fe200078e0262 */
[----:B------:R-:W-:Y:S02]  /*7890*/  PRMT R132, RZ, 0x7610, R132 ;  /* 0x00007610ff847816 */ /* 0x000fe40000000084 */
[----:B------:R-:W-:-:S04]  /*78a0*/  SGXT.U32 R135, R135, 0x1 ;  /* 0x000000018787781a */ /* 0x000fc80000000000 */
[----:B------:R-:W-:Y:S01]  /*78b0*/  LOP3.LUT R135, R135, 0x14, RZ, 0xfc, !PT ;  /* 0x0000001487877812 */ /* 0x000fe200078efcff */
[----:B------:R-:W2:Y:S03]  /*78c0*/  @!P4 LDG.E.U16 R132, desc[UR24][R98.64] ;  /* 0x000000186284c981 */ /* 0x000ea6000c1e1500 */
        /* <DEDUP_REMOVED lines=110> */
[----:B------:R-:W3:Y:S03]  /*7fb0*/  @!P5 LDG.E.U16 R7, desc[UR24][R172.64] ;  /* 0x00000018ac07d981 */ /* 0x000ee6000c1e1500 */
        /* <DEDUP_REMOVED lines=29> */
[----:B------:R-:W3:Y:S03]  /*8190*/  @!P5 LDG.E.U16 R11, desc[UR24][R182.64] ;  /* 0x00000018b60bd981 */ /* 0x000ee6000c1e1500 */
[----:B------:R-:W-:Y:S01]  /*81a0*/  ISETP.GE.AND P5, PT, R135, UR13, PT ;  /* 0x0000000d87007c0c */ /* 0x000fe2000bfa6270 */
[----:B------:R-:W3:Y:S01]  /*81b0*/  @!P3 LDG.E.U16 R12, desc[UR24][R184.64] ;  /* 0x00000018b80cb981 */ /* 0x000ee2000c1e1500 */
[----:B------:R-:W-:-:S04]  /*81c0*/  LEA.HI R135, R251, 0x5e, RZ, 0x1a ;  /* 0x0000005efb877811 */ /* 0x000fc800078fd0ff */
[----:B------:R-:W-:Y:S02]  /*81d0*/  ISETP.GE.AND P3, PT, R135, UR13, PT ;  /* 0x0000000d87007c0c */ /* 0x000fe4000bf66270 */
[--C-:B------:R-:W-:Y:S02]  /*81e0*/  SHF.R.U32.HI R135, RZ, 0x6, R251.reuse ;  /* 0x00000006ff877819 */ /* 0x100fe400000116fb */
        /* <DEDUP_REMOVED lines=23> */
[----:B------:R-:W-:Y:S02]  /*8360*/  SGXT.U32 R135, R135, 0x1 ;  /* 0x000000018787781a */ /* 0x000fe40000000000 */
[----:B------:R-:W-:-:S02]  /*8370*/  SGXT.U32 R251, R251, 0x1 ;  /* 0x00000001fbfb781a */ /* 0x000fc40000000000 */
[----:B------:R-:W-:Y:S01]  /*8380*/  PRMT R19, RZ, 0x7610, R19 ;  /* 0x00007610ff137816 */ /* 0x000fe20000000013 */
[----:B------:R-:W-:Y:S01]  /*8390*/  IMAD.WIDE R190, R4, 0x2, R190 ;  /* 0x0000000204be7825 */ /* 0x000fe200078e02be */
[----:B------:R-:W-:Y:S02]  /*83a0*/  PRMT R14, RZ, 0x7610, R14 ;  /* 0x00007610ff0e7816 */ /* 0x000fe4000000000e */
[----:B------:R-:W-:Y:S02]  /*83b0*/  LOP3.LUT R251, R251, 0x72, RZ, 0xfc, !PT ;  /* 0x00000072fbfb7812 */ /* 0x000fe400078efcff */
[----:B------:R-:W-:Y:S01]  /*83c0*/  LOP3.LUT R135, R135, 0x64, RZ, 0xfc, !PT ;  /* 0x0000006487877812 */ /* 0x000fe200078efcff */
[----:B------:R-:W3:Y:S01]  /*83d0*/  @!P5 LDG.E.U16 R19, desc[UR24][R200.64] ;  /* 0x00000018c813d981 */ /* 0x000ee2000c1e1500 */
[----:B------:R-:W-:-:S03]  /*83e0*/  ISETP.GE.AND P5, PT, R251, UR13, PT ;  /* 0x0000000dfb007c0c */ /* 0x000fc6000bfa6270 */
[----:B------:R-:W3:Y:S01]  /*83f0*/  @!P4 LDG.E.U16 R14, desc[UR24][R190.64] ;  /* 0x00000018be0ec981 */ /* 0x000ee2000c1e1500 */
[----:B------:R-:W-:Y:S02]  /*8400*/  ISETP.GE.AND P4, PT, R135, UR13, PT ;  /* 0x0000000d87007c0c */ /* 0x000fe4000bf86270 */
[----:B------:R-:W-:Y:S01]  /*8410*/  SHF.R.U32.HI R135, RZ, 0x6, R252 ;  /* 0x00000006ff877819 */ /* 0x000fe200000116fc */
[----:B------:R-:W0:Y:S01]  /*8420*/  S2R R251, SR_TID.X ;  /* 0x0000000000fb7919 */ /* 0x000e220000002100 */
[----:B------:R-:W-:Y:S02]  /*8430*/  PRMT R16, RZ, 0x7610, R16 ;  /* 0x00007610ff107816 */ /* 0x000fe40000000010 */
[----:B------:R-:W-:Y:S01]  /*8440*/  SGXT.U32 R135, R135, 0x1 ;  /* 0x000000018787781a */ /* 0x000fe20000000000 */
[C---:B------:R-:W-:Y:S01]  /*8450*/  IMAD.WIDE R112, R4.reuse, 0x2, R112 ;  /* 0x0000000204707825 */ /* 0x040fe200078e0270 */
[----:B------:R-:W-:Y:S02]  /*8460*/  PRMT R18, RZ, 0x7610, R18 ;  /* 0x00007610ff127816 */ /* 0x000fe40000000012 */
[----:B------:R-:W-:Y:S01]  /*8470*/  LOP3.LUT R135, R135, 0x6a, RZ, 0xfc, !PT ;  /* 0x0000006a87877812 */ /* 0x000fe200078efcff */
[----:B------:R-:W-:Y:S01]  /*8480*/  IMAD.WIDE R198, R4, 0x2, R198 ;  /* 0x0000000204c67825 */ /* 0x000fe200078e02c6 */
[----:B------:R-:W3:Y:S02]  /*8490*/  @!P3 LDG.E.U16 R16, desc[UR24][R112.64] ;  /* 0x000000187010b981 */ /* 0x000ee4000c1e1500 */
[----:B------:R-:W-:-:S02]  /*84a0*/  ISETP.GE.AND P3, PT, R135, UR13, PT ;  /* 0x0000000d87007c0c */ /* 0x000fc4000bf66270 */
[----:B------:R-:W-:Y:S01]  /*84b0*/  LEA.HI R135, R252, 0x6e, RZ, 0x1a ;  /* 0x0000006efc877811 */ /* 0x000fe200078fd0ff */
        /* <DEDUP_REMOVED lines=9> */
[----:B0-----:R-:W-:Y:S01]  /*8550*/  SHF.R.U32.HI R135, RZ, 0x6, R251 ;  /* 0x00000006ff877819 */ /* 0x001fe200000116fb */
[----:B------:R-:W-:Y:S01]  /*8560*/  IMAD.WIDE R206, R4, 0x2, R206 ;  /* 0x0000000204ce7825 */ /* 0x000fe200078e02ce */
[----:B------:R-:W-:Y:S02]  /*8570*/  PRMT R21, RZ, 0x7610, R21 ;  /* 0x00007610ff157816 */ /* 0x000fe40000000015 */
[----:B------:R-:W-:-:S04]  /*8580*/  SGXT.U32 R135, R135, 0x1 ;  /* 0x000000018787781a */ /* 0x000fc80000000000 */
[----:B------:R-:W-:Y:S01]  /*8590*/  LOP3.LUT R135, R135, 0x76, RZ, 0xfc, !PT ;  /* 0x0000007687877812 */ /* 0x000fe200078efcff */
[----:B------:R-:W3:Y:S03]  /*85a0*/  @!P2 LDG.E.U16 R21, desc[UR24][R206.64] ;  /* 0x00000018ce15a981 */ /* 0x000ee6000c1e1500 */
[----:B------:R-:W-:Y:S02]  /*85b0*/  ISETP.GE.AND P2, PT, R135, UR13, PT ;  /* 0x0000000d87007c0c */ /* 0x000fe4000bf46270 */
[----:B------:R-:W0:Y:S01]  /*85c0*/  S2R R135, SR_TID.X ;  /* 0x0000000000877919 */ /* 0x000e220000002100 */
[----:B------:R-:W-:Y:S01]  /*85d0*/  SHF.R.U32.HI R251, RZ, 0x6, R251 ;  /* 0x00000006fffb7819 */ /* 0x000fe200000116fb */
[----:B------:R-:W-:Y:S01]  /*85e0*/  IMAD.WIDE R114, R4, 0x2, R114 ;  /* 0x0000000204727825 */ /* 0x000fe200078e0272 */
[----:B------:R-:W-:Y:S02]  /*85f0*/  PRMT R22, RZ, 0x7610, R22 ;  /* 0x00007610ff167816 */ /* 0x000fe40000000016 */
[----:B------:R-:W-:-:S02]  /*8600*/  SGXT.U32 R251, R251, 0x1 ;  /* 0x00000001fbfb781a */ /* 0x000fc40000000000 */
[----:B------:R-:W-:Y:S02]  /*8610*/  PRMT R222, RZ, 0x7610, R222 ;  /* 0x00007610ffde7816 */ /* 0x000fe400000000de */
[----:B------:R-:W-:Y:S01]  /*8620*/  LOP3.LUT R251, R251, 0x7a, RZ, 0xfc, !PT ;  /* 0x0000007afbfb7812 */ /* 0x000fe200078efcff */
[----:B------:R-:W3:Y:S03]  /*8630*/  @!P4 LDG.E.U16 R22, desc[UR24][R114.64] ;  /* 0x000000187216c981 */ /* 0x000ee6000c1e1500 */
[----:B------:R-:W-:Y:S01]  /*8640*/  ISETP.GE.AND P4, PT, R251, UR13, PT ;  /* 0x0000000dfb007c0c */ /* 0x000fe2000bf86270 */
[----:B------:R-:W3:Y:S01]  /*8650*/  @!P6 LDG.E.U16 R222, desc[UR24][R168.64] ;  /* 0x00000018a8dee981 */ /* 0x000ee2000c1e1500 */
[----:B------:R-:W-:Y:S01]  /*8660*/  PRMT R23, RZ, 0x7610, R23 ;  /* 0x00007610ff177816 */ /* 0x000fe20000000017 */
[C---:B------:R-:W-:Y:S01]  /*8670*/  IMAD.WIDE R210, R4.reuse, 0x2, R210 ;  /* 0x0000000204d27825 */ /* 0x040fe200078e02d2 */
[----:B------:R-:W-:Y:S01]  /*8680*/  PRMT R26, RZ, 0x7610, R26 ;  /* 0x00007610ff1a7816 */ /* 0x000fe2000000001a */
[----:B------:R-:W3:Y:S02]  /*8690*/  LDL.LU R251, [R1+0x54] ;  /* 0x0000540001fb7983 */ /* 0x000ee40000300800 */
[----:B------:R-:W-:-:S02]  /*86a0*/  IMAD.WIDE R218, R4, 0x2, R218 ;  /* 0x0000000204da7825 */ /* 0x000fc400078e02da */
[----:B------:R-:W3:Y:S04]  /*86b0*/  @!P5 LDG.E.U16 R23, desc[UR24][R210.64] ;  /* 0x00000018d217d981 */ /* 0x000ee8000c1e1500 */
[----:B------:R-:W3:Y:S01]  /*86c0*/  @!P4 LDG.E.U16 R26, desc[UR24][R218.64] ;  /* 0x00000018da1ac981 */ /* 0x000ee2000c1e1500 */
[----:B0-----:R-:W-:-:S04]  /*86d0*/  SHF.R.U32.HI R252, RZ, 0x6, R135 ;  /* 0x00000006fffc7819 */ /* 0x001fc80000011687 */
[----:B------:R-:W-:-:S04]  /*86e0*/  SGXT.U32 R252, R252, 0x1 ;  /* 0x00000001fcfc781a */ /* 0x000fc80000000000 */
[----:B------:R-:W-:-:S04]  /*86f0*/  LOP3.LUT R252, R252, 0x7c, RZ, 0xfc, !PT ;  /* 0x0000007cfcfc7812 */ /* 0x000fc800078efcff */
[----:B------:R-:W-:Y:S01]  /*8700*/  ISETP.GE.AND P5, PT, R252, UR13, PT ;  /* 0x0000000dfc007c0c */ /* 0x000fe2000bfa6270 */
[C---:B------:R-:W-:Y:S01]  /*8710*/  IMAD.WIDE R212, R4.reuse, 0x2, R212 ;  /* 0x0000000204d47825 */ /* 0x040fe200078e02d4 */
[----:B------:R-:W-:Y:S02]  /*8720*/  PRMT R24, RZ, 0x7610, R24 ;  /* 0x00007610ff187816 */ /* 0x000fe40000000018 */
[----:B------:R-:W-:Y:S01]  /*8730*/  PRMT R27, RZ, 0x7610, R27 ;  /* 0x00007610ff1b7816 */ /* 0x000fe2000000001b */
[C---:B------:R-:W-:Y:S01]  /*8740*/  IMAD.WIDE R220, R4.reuse, 0x2, R220 ;  /* 0x0000000204dc7825 */ /* 0x040fe200078e02dc */
[----:B------:R-:W0:Y:S02]  /*8750*/  S2R R252, SR_TID.X ;  /* 0x0000000000fc7919 */ /* 0x000e240000002100 */
[----:B------:R-:W3:Y:S05]  /*8760*/  @!P3 LDG.E.U16 R24, desc[UR24][R212.64] ;  /* 0x00000018d418b981 */ /* 0x000eea000c1e1500 */
[----:B------:R-:W3:Y:S01]  /*8770*/  @!P5 LDG.E.U16 R27, desc[UR24][R220.64] ;  /* 0x00000018dc1bd981 */ /* 0x000ee2000c1e1500 */
[----:B------:R-:W-:Y:S01]  /*8780*/  PRMT R25, RZ, 0x7610, R25 ;  /* 0x00007610ff197816 */ /* 0x000fe20000000019 */
[----:B------:R-:W-:-:S05]  /*8790*/  IMAD.WIDE R214, R4, 0x2, R214 ;  /* 0x0000000204d67825 */ /* 0x000fca00078e02d6 */
[----:B------:R-:W3:Y:S01]  /*87a0*/  @!P2 LDG.E.U16 R25, desc[UR24][R214.64] ;  /* 0x00000018d619a981 */ /* 0x000ee2000c1e1500 */
[----:B0-----:R-:W-:-:S04]  /*87b0*/  LOP3.LUT R252, R252, 0x7f, RZ, 0xc0, !PT ;  /* 0x0000007ffcfc7812 */ /* 0x001fc800078ec0ff */
[----:B------:R-:W-:Y:S02]  /*87c0*/  ISETP.GE.AND P2, PT, R252, UR13, PT ;  /* 0x0000000dfc007c0c */ /* 0x000fe4000bf46270 */
[----:B------:R-:W3:Y:S01]  /*87d0*/  LDL.LU R252, [R1+0x50] ;  /* 0x0000500001fc7983 */ /* 0x000ee20000300800 */
[----:B------:R-:W-:-:S04]  /*87e0*/  LEA.HI R135, R135, 0x7e, RZ, 0x1a ;  /* 0x0000007e87877811 */ /* 0x000fc800078fd0ff */
[----:B------:R-:W-:Y:S01]  /*87f0*/  ISETP.GE.AND P3, PT, R135, UR13, PT ;  /* 0x0000000d87007c0c */ /* 0x000fe2000bf66270 */
[----:B------:R-:W-:Y:S01]  /*8800*/  IMAD.WIDE R116, R4, 0x2, R116 ;  /* 0x0000000204747825 */ /* 0x000fe200078e0274 */
[----:B------:R-:W-:-:S11]  /*8810*/  PRMT R28, RZ, 0x7610, R28 ;  /* 0x00007610ff1c7816 */ /* 0x000fd6000000001c */
[----:B------:R-:W3:Y:S01]  /*8820*/  @!P3 LDG.E.U16 R28, desc[UR24][R116.64] ;  /* 0x00000018741cb981 */ /* 0x000ee2000c1e1500 */
[----:B------:R-:W-:Y:S01]  /*8830*/  BAR.SYNC.DEFER_BLOCKING 0x0 ;  /* 0x0000000000007b1d */ /* 0x000fe20000010000 */
[----:B------:R-:W-:-:S05]  /*8840*/  LOP3.LUT R135, R0, 0x20, RZ, 0x3c, !PT ;  /* 0x0000002000877812 */ /* 0x000fca00078e3cff */
[----:B--2---:R-:W-:Y:S04]  /*8850*/  STS.U16 [R0+UR11+0x4000], R244 ;  /* 0x004000f400007988 */ /* 0x004fe8000800040b */
[----:B----4-:R-:W-:Y:S04]  /*8860*/  STS.U16 [R0+UR11+0x4400], R241 ;  /* 0x004400f100007988 */ /* 0x010fe8000800040b */
[----:B------:R-:W-:Y:S04]  /*8870*/  STS.U16 [R0+UR11+0x4800], R237 ;  /* 0x004800ed00007988 */ /* 0x000fe8000800040b */
[----:B------:R-:W-:Y:S04]  /*8880*/  STS.U16 [R0+UR11+0x4c00], R245 ;  /* 0x004c00f500007988 */ /* 0x000fe8000800040b */
[----:B------:R-:W-:Y:S04]  /*8890*/  STS.U16 [R0+UR11+0x5000], R234 ;  /* 0x005000ea00007988 */ /* 0x000fe8000800040b */
[----:B------:R-:W-:Y:S04]  /*88a0*/  STS.U16 [R0+UR11+0x5400], R236 ;  /* 0x005400ec00007988 */ /* 0x000fe8000800040b */
[----:B------:R-:W-:Y:S04]  /*88b0*/  STS.U16 [R0+UR11+0x5800], R233 ;  /* 0x005800e900007988 */ /* 0x000fe8000800040b */
[----:B------:R-:W-:Y:S04]  /*88c0*/  STS.U16 [R0+UR11+0x5c00], R240 ;  /* 0x005c00f000007988 */ /* 0x000fe8000800040b */
[----:B------:R-:W-:Y:S04]  /*88d0*/  STS.U16 [R0+UR11+0x6000], R232 ;  /* 0x006000e800007988 */ /* 0x000fe8000800040b */
[----:B------:R0:W-:Y:S04]  /*88e0*/  STS.U16 [R0+UR11+0x6400], R29 ;  /* 0x0064001d00007988 */ /* 0x0001e8000800040b */
[----:B------:R-:W-:Y:S04]  /*88f0*/  STS.U16 [R0+UR11+0x6800], R231 ;  /* 0x006800e700007988 */ /* 0x000fe8000800040b */
[----:B------:R-:W-:Y:S04]  /*8900*/  STS.U16 [R0+UR11+0x6c00], R235 ;  /* 0x006c00eb00007988 */ /* 0x000fe8000800040b */
[----:B------:R-:W-:Y:S04]  /*8910*/  STS.U16 [R0+UR11+0x7000], R230 ;  /* 0x007000e600007988 */ /* 0x000fe8000800040b */
[----:B------:R-:W-:Y:S04]  /*8920*/  STS.U16 [R0+UR11+0x7400], R239 ;  /* 0x007400ef00007988 */ /* 0x000fe8000800040b */
[----:B------:R-:W-:Y:S04]  /*8930*/  STS.U16 [R0+UR11+0x7800], R229 ;  /* 0x007800e500007988 */ /* 0x000fe8000800040b */
[----:B------:R1:W-:Y:S04]  /*8940*/  STS.U16 [R0+UR11+0x7c00], R223 ;  /* 0x007c00df00007988 */ /* 0x0003e8000800040b */
[----:B---3--:R-:W-:Y:S04]  /*8950*/  STS.U16 [R135+UR11+0x4100], R228 ;  /* 0x004100e487007988 */ /* 0x008fe8000800040b */
[----:B------:R-:W-:Y:S04]  /*8960*/  STS.U16 [R135+UR11+0x4500], R227 ;  /* 0x004500e387007988 */ /* 0x000fe8000800040b */
[----:B------:R-:W-:Y:S04]  /*8970*/  STS.U16 [R135+UR11+0x4900], R226 ;  /* 0x004900e287007988 */ /* 0x000fe8000800040b */
[----:B------:R-:W-:Y:S04]  /*8980*/  STS.U16 [R135+UR11+0x4d00], R238 ;  /* 0x004d00ee87007988 */ /* 0x000fe8000800040b */
[----:B------:R2:W-:Y:S04]  /*8990*/  STS.U16 [R135+UR11+0x5100], R225 ;  /* 0x005100e187007988 */ /* 0x0005e8000800040b */
[----:B------:R-:W-:Y:S04]  /*89a0*/  STS.U16 [R135+UR11+0x5500], R243 ;  /* 0x005500f387007988 */ /* 0x000fe8000800040b */
[----:B------:R3:W-:Y:S04]  /*89b0*/  STS.U16 [R135+UR11+0x5900], R224 ;  /* 0x005900e087007988 */ /* 0x0007e8000800040b */
[----:B------:R4:W-:Y:S01]  /*89c0*/  STS.U16 [R135+UR11+0x5d00], R242 ;  /* 0x005d00f287007988 */ /* 0x0009e2000800040b */
[----:B0-----:R-:W-:Y:S01]  /*89d0*/  PRMT R29, RZ, 0x7610, R29 ;  /* 0x00007610ff1d7816 */ /* 0x001fe2000000001d */
[----:B------:R-:W-:Y:S01]  /*89e0*/  IMAD.WIDE R78, R3, 0x2, R78 ;  /* 0x00000002034e7825 */ /* 0x000fe200078e024e */
[----:B-1----:R-:W-:-:S02]  /*89f0*/  PRMT R223, RZ, 0x7610, R223 ;  /* 0x00007610ffdf7816 */ /* 0x002fc400000000df */
[----:B--2---:R-:W-:Y:S01]  /*8a00*/  PRMT R225, RZ, 0x7610, R225 ;  /* 0x00007610ffe17816 */ /* 0x004fe200000000e1 */
[C---:B------:R-:W-:Y:S01]  /*8a10*/  IMAD.WIDE R62, R3.reuse, 0x2, R62 ;  /* 0x00000002033e7825 */ /* 0x040fe200078e023e */
[----:B---3--:R-:W-:Y:S02]  /*8a20*/  PRMT R224, RZ, 0x7610, R224 ;  /* 0x00007610ffe07816 */ /* 0x008fe400000000e0 */
[----:B------:R-:W-:Y:S01]  /*8a30*/  PRMT R226, RZ, 0x7610, R226 ;  /* 0x00007610ffe27816 */ /* 0x000fe200000000e2 */
[C---:B------:R-:W-:Y:S01]  /*8a40*/  IMAD.WIDE R46, R3.reuse, 0x2, R46 ;  /* 0x00000002032e7825 */ /* 0x040fe200078e022e */
[----:B------:R-:W-:Y:S01]  /*8a50*/  PRMT R227, RZ, 0x7610, R227 ;  /* 0x00007610ffe37816 */ /* 0x000fe200000000e3 */
[----:B------:R-:W2:Y:S02]  /*8a60*/  @!P2 LDG.E.U16 R223, desc[UR24][R62.64] ;  /* 0x000000183edfa981 */ /* 0x000ea4000c1e1500 */
[C---:B------:R-:W-:Y:S01]  /*8a70*/  IMAD.WIDE R30, R3.reuse, 0x2, R30 ;  /* 0x00000002031e7825 */ /* 0x040fe200078e021e */
[----:B------:R-:W-:Y:S01]  /*8a80*/  PRMT R228, RZ, 0x7610, R228 ;  /* 0x00007610ffe47816 */ /* 0x000fe200000000e4 */
[----:B------:R-:W3:Y:S02]  /*8a90*/  @!P2 LDG.E.U16 R224, desc[UR24][R78.64] ;  /* 0x000000184ee0a981 */ /* 0x000ee4000c1e1500 */
[C---:B------:R-:W-:Y:S01]  /*8aa0*/  IMAD.WIDE R32, R3.reuse, 0x2, R32 ;  /* 0x0000000203207825 */ /* 0x040fe200078e0220 */
[----:B------:R-:W-:Y:S01]  /*8ab0*/  PRMT R229, RZ, 0x7610, R229 ;  /* 0x00007610ffe57816 */ /* 0x000fe200000000e5 */
[----:B------:R-:W2:Y:S02]  /*8ac0*/  @!P2 LDG.E.U16 R29, desc[UR24][R30.64] ;  /* 0x000000181e1da981 */ /* 0x000ea4000c1e1500 */
        /* <DEDUP_REMOVED lines=37> */
[----:B----4-:R-:W-:Y:S01]  /*8d20*/  PRMT R242, RZ, 0x7610, R242 ;  /* 0x00007610fff27816 */ /* 0x010fe200000000f2 */
[----:B------:R-:W4:Y:S02]  /*8d30*/  @!P2 LDG.E.U16 R237, desc[UR24][R38.64] ;  /* 0x0000001826eda981 */ /* 0x000f24000c1e1500 */
        /* <DEDUP_REMOVED lines=8> */
[----:B------:R-:W2:Y:S04]  /*8dc0*/  @!P2 LDG.E.U16 R240, desc[UR24][R86.64] ;  /* 0x0000001856f0a981 */ /* 0x000ea8000c1e1500 */
[----:B------:R0:W-:Y:S04]  /*8dd0*/  STS.U16 [R135+UR11+0x6100], R222 ;  /* 0x006100de87007988 */ /* 0x0001e8000800040b */
[----:B------:R1:W-:Y:S01]  /*8de0*/  STS.U16 [R135+UR11+0x6500], R8 ;  /* 0x0065000887007988 */ /* 0x0003e2000800040b */
[----:B------:R-:W-:Y:S01]  /*8df0*/  IMAD.WIDE R56, R3, 0x2, R56 ;  /* 0x0000000203387825 */ /* 0x000fe200078e0238 */
[----:B------:R-:W-:-:S02]  /*8e00*/  PRMT R246, RZ, 0x7610, R246 ;  /* 0x00007610fff67816 */ /* 0x000fc400000000f6 */
[----:B------:R-:W2:Y:S01]  /*8e10*/  @!P2 LDG.E.U16 R241, desc[UR24][R40.64] ;  /* 0x0000001828f1a981 */ /* 0x000ea2000c1e1500 */
[----:B0-----:R-:W-:Y:S01]  /*8e20*/  PRMT R222, RZ, 0x7610, R222 ;  /* 0x00007610ffde7816 */ /* 0x001fe200000000de */
[----:B------:R-:W-:Y:S02]  /*8e30*/  IMAD.WIDE R72, R3, 0x2, R72 ;  /* 0x0000000203487825 */ /* 0x000fe400078e0248 */
[----:B------:R-:W2:Y:S01]  /*8e40*/  @!P2 LDG.E.U16 R242, desc[UR24][R56.64] ;  /* 0x0000001838f2a981 */ /* 0x000ea2000c1e1500 */
[----:B-1----:R-:W-:-:S03]  /*8e50*/  LOP3.LUT R8, R0, 0x20, RZ, 0x3c, !PT ;  /* 0x0000002000087812 */ /* 0x002fc600078e3cff */
[----:B------:R0:W5:Y:S04]  /*8e60*/  LDL.LU R135, [R1+0x4c] ;  /* 0x00004c0001877983 */ /* 0x0001680000300800 */
[----:B------:R1:W-:Y:S04]  /*8e70*/  STS.U16 [R8+UR11+0x6900], R11 ;  /* 0x0069000b08007988 */ /* 0x0003e8000800040b */
[----:B------:R-:W-:Y:S04]  /*8e80*/  STS.U16 [R8+UR11+0x6d00], R14 ;  /* 0x006d000e08007988 */ /* 0x000fe8000800040b */
[----:B------:R-:W-:Y:S01]  /*8e90*/  STS.U16 [R8+UR11+0x7100], R17 ;  /* 0x0071001108007988 */ /* 0x000fe2000800040b */
[----:B-1----:R-:W-:-:S03]  /*8ea0*/  LOP3.LUT R11, R0, 0x40, RZ, 0x3c, !PT ;  /* 0x00000040000b7812 */ /* 0x002fc600078e3cff */
[----:B------:R-:W-:Y:S04]  /*8eb0*/  STS.U16 [R8+UR11+0x7500], R20 ;  /* 0x0075001408007988 */ /* 0x000fe8000800040b */
[----:B------:R-:W-:Y:S04]  /*8ec0*/  STS.U16 [R8+UR11+0x7900], R23 ;  /* 0x0079001708007988 */ /* 0x000fe8000800040b */
[----:B------:R1:W-:Y:S04]  /*8ed0*/  STS.U16 [R8+UR11+0x7d00], R26 ;  /* 0x007d001a08007988 */ /* 0x0003e8000800040b */
[----:B------:R0:W-:Y:S04]  /*8ee0*/  STS.U16 [R11+UR11+0x4200], R132 ;  /* 0x004200840b007988 */ /* 0x0001e8000800040b */
[----:B------:R0:W-:Y:S04]  /*8ef0*/  STS.U16 [R11+UR11+0x4600], R133 ;  /* 0x004600850b007988 */ /* 0x0001e8000800040b */
[----:B------:R0:W-:Y:S04]  /*8f00*/  STS.U16 [R11+UR11+0x4a00], R126 ;  /* 0x004a007e0b007988 */ /* 0x0001e8000800040b */
[----:B------:R0:W-:Y:S04]  /*8f10*/  STS.U16 [R11+UR11+0x4e00], R127 ;  /* 0x004e007f0b007988 */ /* 0x0001e8000800040b */
[----:B------:R0:W-:Y:S04]  /*8f20*/  STS.U16 [R11+UR11+0x5200], R124 ;  /* 0x0052007c0b007988 */ /* 0x0001e8000800040b */
[----:B------:R0:W-:Y:S04]  /*8f30*/  STS.U16 [R11+UR11+0x5600], R125 ;  /* 0x0056007d0b007988 */ /* 0x0001e8000800040b */
[----:B------:R0:W-:Y:S04]  /*8f40*/  STS.U16 [R11+UR11+0x5a00], R120 ;  /* 0x005a00780b007988 */ /* 0x0001e8000800040b */
[----:B------:R0:W-:Y:S01]  /*8f50*/  STS.U16 [R11+UR11+0x5e00], R121 ;  /* 0x005e00790b007988 */ /* 0x0001e2000800040b */
[----:B-1----:R-:W-:-:S03]  /*8f60*/  LOP3.LUT R8, R0, 0x60, RZ, 0x3c, !PT ;  /* 0x0000006000087812 */ /* 0x002fc600078e3cff */
[----:B------:R-:W-:Y:S04]  /*8f70*/  STS.U16 [R11+UR11+0x6200], R6 ;  /* 0x006200060b007988 */ /* 0x000fe8000800040b */
[----:B0-----:R0:W5:Y:S04]  /*8f80*/  LDL.LU R132, [R1+0x48] ;  /* 0x0000480001847983 */ /* 0x0011680000300800 */
[----:B------:R-:W-:Y:S04]  /*8f90*/  STS.U16 [R11+UR11+0x6600], R9 ;  /* 0x006600090b007988 */ /* 0x000fe8000800040b */
[----:B------:R0:W5:Y:S04]  /*8fa0*/  LDL.LU R133, [R1+0x44] ;  /* 0x0000440001857983 */ /* 0x0001680000300800 */
        /* <DEDUP_REMOVED lines=12> */
[----:B------:R1:W-:Y:S04]  /*9070*/  STS.U16 [R8+UR11+0x4300], R118 ;  /* 0x0043007608007988 */ /* 0x0003e8000800040b */
[----:B------:R0:W-:Y:S04]  /*9080*/  STS.U16 [R8+UR11+0x4700], R119 ;  /* 0x0047007708007988 */ /* 0x0001e8000800040b */
[----:B------:R0:W-:Y:S04]  /*9090*/  STS.U16 [R8+UR11+0x4b00], R96 ;  /* 0x004b006008007988 */ /* 0x0001e8000800040b */
[----:B-1----:R1:W5:Y:S04]  /*90a0*/  LDL.LU R118, [R1+0x28] ;  /* 0x0000280001767983 */ /* 0x0023680000300800 */
[----:B0-----:R1:W5:Y:S04]  /*90b0*/  LDL.LU R119, [R1+0x24] ;  /* 0x0000240001777983 */ /* 0x0013680000300800 */
[----:B------:R1:W5:Y:S04]  /*90c0*/  LDL.LU R96, [R1+0x20] ;  /* 0x0000200001607983 */ /* 0x0003680000300800 */
[----:B------:R0:W-:Y:S04]  /*90d0*/  STS.U16 [R8+UR11+0x4f00], R97 ;  /* 0x004f006108007988 */ /* 0x0001e8000800040b */
[----:B------:R1:W-:Y:S04]  /*90e0*/  STS.U16 [R8+UR11+0x5300], R94 ;  /* 0x0053005e08007988 */ /* 0x0003e8000800040b */
[----:B------:R1:W-:Y:S04]  /*90f0*/  STS.U16 [R8+UR11+0x5700], R95 ;  /* 0x0057005f08007988 */ /* 0x0003e8000800040b */
[----:B0-----:R0:W5:Y:S04]  /*9100*/  LDL.LU R97, [R1+0x1c] ;  /* 0x00001c0001617983 */ /* 0x0011680000300800 */
[----:B-1----:R0:W5:Y:S04]  /*9110*/  LDL.LU R94, [R1+0x18] ;  /* 0x00001800015e7983 */ /* 0x0021680000300800 */
[----:B------:R0:W5:Y:S04]  /*9120*/  LDL.LU R95, [R1+0x14] ;  /* 0x00001400015f7983 */ /* 0x0001680000300800 */
[----:B------:R1:W-:Y:S04]  /*9130*/  STS.U16 [R8+UR11+0x5b00], R2 ;  /* 0x005b000208007988 */ /* 0x0003e8000800040b */
[----:B------:R-:W2:Y:S01]  /*9140*/  @!P2 LDG.E.U16 R222, desc[UR24][R46.64] ;  /* 0x000000182edea981 */ /* 0x000ea2000c1e1500 */
[----:B------:R-:W-:Y:S01]  /*9150*/  IMAD.WIDE R88, R3, 0x2, R88 ;  /* 0x0000000203587825 */ /* 0x000fe200078e0258 */
[----:B------:R-:W-:-:S02]  /*9160*/  PRMT R247, RZ, 0x7610, R247 ;  /* 0x00007610fff77816 */ /* 0x000fc400000000f7 */
[----:B------:R-:W2:Y:S04]  /*9170*/  @!P2 LDG.E.U16 R243, desc[UR24][R72.64] ;  /* 0x0000001848f3a981 */ /* 0x000ea8000c1e1500 */
[----:B-1----:R-:W2:Y:S01]  /*9180*/  LDL.LU R2, [R1+0x10] ;  /* 0x0000100001027983 */ /* 0x002ea20000300800 */
[C---:B------:R-:W-:Y:S01]  /*9190*/  IMAD.WIDE R42, R3.reuse, 0x2, R42 ;  /* 0x00000002032a7825 */ /* 0x040fe200078e022a */
[----:B------:R-:W-:Y:S02]  /*91a0*/  PRMT R248, RZ, 0x7610, R248 ;  /* 0x00007610fff87816 */ /* 0x000fe400000000f8 */
[----:B------:R-:W3:Y:S01]  /*91b0*/  @!P2 LDG.E.U16 R244, desc[UR24][R88.64] ;  /* 0x0000001858f4a981 */ /* 0x000ee2000c1e1500 */
[----:B------:R-:W-:Y:S01]  /*91c0*/  IMAD.WIDE R58, R3, 0x2, R58 ;  /* 0x00000002033a7825 */ /* 0x000fe200078e023a */
[----:B------:R-:W-:-:S03]  /*91d0*/  PRMT R249, RZ, 0x7610, R249 ;  /* 0x00007610fff97816 */ /* 0x000fc600000000f9 */
[C---:B------:R-:W-:Y:S01]  /*91e0*/  IMAD.WIDE R74, R3.reuse, 0x2, R74 ;  /* 0x00000002034a7825 */ /* 0x040fe200078e024a */
[----:B------:R-:W-:Y:S01]  /*91f0*/  PRMT R250, RZ, 0x7610, R250 ;  /* 0x00007610fffa7816 */ /* 0x000fe200000000fa */
[----:B------:R-:W3:Y:S02]  /*9200*/  @!P2 LDG.E.U16 R245, desc[UR24][R42.64] ;  /* 0x000000182af5a981 */ /* 0x000ee4000c1e1500 */
[C---:B------:R-:W-:Y:S01]  /*9210*/  IMAD.WIDE R90, R3.reuse, 0x2, R90 ;  /* 0x00000002035a7825 */ /* 0x040fe200078e025a */
[----:B------:R-:W-:Y:S01]  /*9220*/  PRMT R251, RZ, 0x7610, R251 ;  /* 0x00007610fffb7816 */ /* 0x000fe200000000fb */
[----:B------:R-:W4:Y:S02]  /*9230*/  @!P2 LDG.E.U16 R246, desc[UR24][R58.64] ;  /* 0x000000183af6a981 */ /* 0x000f24000c1e1500 */
[C---:B------:R-:W-:Y:S01]  /*9240*/  IMAD.WIDE R44, R3.reuse, 0x2, R44 ;  /* 0x00000002032c7825 */ /* 0x040fe200078e022c */
[----:B------:R-:W-:Y:S01]  /*9250*/  PRMT R252, RZ, 0x7610, R252 ;  /* 0x00007610fffc7816 */ /* 0x000fe200000000fc */
[----:B------:R-:W4:Y:S02]  /*9260*/  @!P2 LDG.E.U16 R247, desc[UR24][R74.64] ;  /* 0x000000184af7a981 */ /* 0x000f24000c1e1500 */
[----:B------:R-:W-:-:S02]  /*9270*/  IMAD.WIDE R60, R3, 0x2, R60 ;  /* 0x00000002033c7825 */ /* 0x000fc400078e023c */
[----:B------:R-:W4:Y:S02]  /*9280*/  @!P2 LDG.E.U16 R248, desc[UR24][R90.64] ;  /* 0x000000185af8a981 */ /* 0x000f24000c1e1500 */
[C---:B------:R-:W-:Y:S02]  /*9290*/  IMAD.WIDE R76, R3.reuse, 0x2, R76 ;  /* 0x00000002034c7825 */ /* 0x040fe400078e024c */
[----:B------:R-:W4:Y:S02]  /*92a0*/  @!P2 LDG.E.U16 R249, desc[UR24][R44.64] ;  /* 0x000000182cf9a981 */ /* 0x000f24000c1e1500 */
[----:B------:R-:W-:Y:S02]  /*92b0*/  IMAD.WIDE R92, R3, 0x2, R92 ;  /* 0x00000002035c7825 */ /* 0x000fe400078e025c */
[----:B------:R-:W4:Y:S04]  /*92c0*/  @!P2 LDG.E.U16 R250, desc[UR24][R60.64] ;  /* 0x000000183cfaa981 */ /* 0x000f28000c1e1500 */
[----:B------:R-:W4:Y:S04]  /*92d0*/  @!P2 LDG.E.U16 R251, desc[UR24][R76.64] ;  /* 0x000000184cfba981 */ /* 0x000f28000c1e1500 */
[----:B------:R-:W4:Y:S04]  /*92e0*/  @!P2 LDG.E.U16 R252, desc[UR24][R92.64] ;  /* 0x000000185cfca981 */ /* 0x000f28000c1e1500 */
[----:B------:R1:W-:Y:S04]  /*92f0*/  STS.U16 [R8+UR11+0x5f00], R5 ;  /* 0x005f000508007988 */ /* 0x0003e8000800040b */
[----:B-1----:R0:W5:Y:S04]  /*9300*/  LDL.LU R5, [R1+0xc] ;  /* 0x00000c0001057983 */ /* 0x0021680000300800 */
[----:B------:R-:W-:Y:S04]  /*9310*/  STS.U16 [R8+UR11+0x6300], R7 ;  /* 0x0063000708007988 */ /* 0x000fe8000800040b */
[----:B------:R-:W-:Y:S04]  /*9320*/  STS.U16 [R8+UR11+0x6700], R10 ;  /* 0x0067000a08007988 */ /* 0x000fe8000800040b */
[----:B------:R-:W-:Y:S04]  /*9330*/  STS.U16 [R8+UR11+0x6b00], R13 ;  /* 0x006b000d08007988 */ /* 0x000fe8000800040b */
[----:B------:R-:W-:Y:S04]  /*9340*/  STS.U16 [R8+UR11+0x6f00], R16 ;  /* 0x006f001008007988 */ /* 0x000fe8000800040b */
[----:B------:R-:W-:Y:S04]  /*9350*/  STS.U16 [R8+UR11+0x7300], R19 ;  /* 0x0073001308007988 */ /* 0x000fe8000800040b */
[----:B------:R-:W-:Y:S04]  /*9360*/  STS.U16 [R8+UR11+0x7700], R22 ;  /* 0x0077001608007988 */ /* 0x000fe8000800040b */
[----:B------:R-:W-:Y:S04]  /*9370*/  STS.U16 [R8+UR11+0x7b00], R25 ;  /* 0x007b001908007988 */ /* 0x000fe8000800040b */
[----:B------:R1:W-:Y:S01]  /*9380*/  STS.U16 [R8+UR11+0x7f00], R28 ;  /* 0x007f001c08007988 */ /* 0x0003e2000800040b */
[----:B------:R-:W-:-:S04]  /*9390*/  ULEA UR12, UR8, UR11, 0x3 ;  /* 0x0000000b080c7291 */ /* 0x000fc8000f8e18ff */
[----:B------:R-:W-:Y:S01]  /*93a0*/  UIADD3 UR12, UPT, UPT, UR12, 0xc000, URZ ;  /* 0x0000c0000c0c7890 */ /* 0x000fe2000fffe0ff */
[C---:B--2---:R-:W-:Y:S01]  /*93b0*/  LOP3.LUT R11, R2.reuse, 0x10, RZ, 0x3c, !PT ;  /* 0x00000010020b7812 */ /* 0x044fe200078e3cff */
[----:B------:R-:W-:Y:S01]  /*93c0*/  STS.U16 [R2+UR11+0xa000], R29 ;  /* 0x00a0001d02007988 */ /* 0x000fe2000800040b */
[----:B-1----:R-:W-:-:S03]  /*93d0*/  LOP3.LUT R8, R2, 0x20, RZ, 0x3c, !PT ;  /* 0x0000002002087812 */ /* 0x002fc600078e3cff */
[----:B------:R-:W-:Y:S04]  /*93e0*/  STS.U16 [R2+UR11+0xa400], R222 ;  /* 0x00a400de02007988 */ /* 0x000fe8000800040b */
[----:B------:R-:W-:Y:S04]  /*93f0*/  STS.U16 [R2+UR11+0xa800], R223 ;  /* 0x00a800df02007988 */ /* 0x000fe8000800040b */
[----:B---3--:R-:W-:Y:S04]  /*9400*/  STS.U16 [R2+UR11+0xac00], R224 ;  /* 0x00ac00e002007988 */ /* 0x008fe8000800040b */
[----:B------:R-:W-:Y:S04]  /*9410*/  STS.U16 [R11+UR11+0xa080], R225 ;  /* 0x00a080e10b007988 */ /* 0x000fe8000800040b */
[----:B------:R-:W-:Y:S04]  /*9420*/  STS.U16 [R11+UR11+0xa480], R226 ;  /* 0x00a480e20b007988 */ /* 0x000fe8000800040b */
[----:B------:R-:W-:Y:S04]  /*9430*/  STS.U16 [R11+UR11+0xa880], R227 ;  /* 0x00a880e30b007988 */ /* 0x000fe8000800040b */
[----:B------:R1:W-:Y:S04]  /*9440*/  STS.U16 [R11+UR11+0xac80], R228 ;  /* 0x00ac80e40b007988 */ /* 0x0003e8000800040b */
[----:B------:R-:W-:Y:S04]  /*9450*/  STS.U16 [R8+UR11+0xa100], R229 ;  /* 0x00a100e508007988 */ /* 0x000fe8000800040b */
[----:B------:R-:W-:Y:S01]  /*9460*/  STS.U16 [R8+UR11+0xa500], R230 ;  /* 0x00a500e608007988 */ /* 0x000fe2000800040b */
[----:B-1----:R-:W-:-:S03]  /*9470*/  LOP3.LUT R11, R2, 0x30, RZ, 0x3c, !PT ;  /* 0x00000030020b7812 */ /* 0x002fc600078e3cff */
[----:B------:R-:W-:Y:S04]  /*9480*/  STS.U16 [R8+UR11+0xa900], R231 ;  /* 0x00a900e708007988 */ /* 0x000fe8000800040b */
[----:B------:R1:W-:Y:S01]  /*9490*/  STS.U16 [R8+UR11+0xad00], R232 ;  /* 0x00ad00e808007988 */ /* 0x0003e2000800040b */
[----:B------:R-:W-:-:S03]  /*94a0*/  LOP3.LUT R6, R2, 0x50, RZ, 0x3c, !PT ;  /* 0x0000005002067812 */ /* 0x000fc600078e3cff */
[----:B------:R-:W-:Y:S04]  /*94b0*/  STS.U16 [R11+UR11+0xa180], R233 ;  /* 0x00a180e90b007988 */ /* 0x000fe8000800040b */
[----:B------:R-:W-:Y:S01]  /*94c0*/  STS.U16 [R11+UR11+0xa580], R234 ;  /* 0x00a580ea0b007988 */ /* 0x000fe2000800040b */
[----:B-1----:R-:W-:-:S03]  /*94d0*/  LOP3.LUT R8, R2, 0x40, RZ, 0x3c, !PT ;  /* 0x0000004002087812 */ /* 0x002fc600078e3cff */
[----:B------:R-:W-:Y:S04]  /*94e0*/  STS.U16 [R11+UR11+0xa980], R235 ;  /* 0x00a980eb0b007988 */ /* 0x000fe8000800040b */
[----:B------:R-:W-:Y:S04]  /*94f0*/  STS.U16 [R11+UR11+0xad80], R236 ;  /* 0x00ad80ec0b007988 */ /* 0x000fe8000800040b */
[----:B----4-:R-:W-:Y:S04]  /*9500*/  STS.U16 [R8+UR11+0xa200], R237 ;  /* 0x00a200ed08007988 */ /* 0x010fe8000800040b */
[----:B------:R-:W-:Y:S04]  /*9510*/  STS.U16 [R8+UR11+0xa600], R238 ;  /* 0x00a600ee08007988 */ /* 0x000fe8000800040b */
[----:B------:R-:W-:Y:S04]  /*9520*/  STS.U16 [R8+UR11+0xaa00], R239 ;  /* 0x00aa00ef08007988 */ /* 0x000fe8000800040b */
[----:B------:R1:W-:Y:S04]  /*9530*/  STS.U16 [R8+UR11+0xae00], R240 ;  /* 0x00ae00f008007988 */ /* 0x0003e8000800040b */
[----:B------:R-:W-:Y:S04]  /*9540*/  STS.U16 [R6+UR11+0xa280], R241 ;  /* 0x00a280f106007988 */ /* 0x000fe8000800040b */
[----:B------:R-:W-:Y:S01]  /*9550*/  STS.U16 [R6+UR11+0xa680], R242 ;  /* 0x00a680f206007988 */ /* 0x000fe2000800040b */
[----:B-1----:R-:W-:-:S03]  /*9560*/  LOP3.LUT R8, R2, 0x60, RZ, 0x3c, !PT ;  /* 0x0000006002087812 */ /* 0x002fc600078e3cff */
[----:B------:R-:W-:Y:S04]  /*9570*/  STS.U16 [R6+UR11+0xaa80], R243 ;  /* 0x00aa80f306007988 */ /* 0x000fe8000800040b */
[----:B------:R1:W-:Y:S04]  /*9580*/  STS.U16 [R6+UR11+0xae80], R244 ;  /* 0x00ae80f406007988 */ /* 0x0003e8000800040b */
[----:B------:R0:W-:Y:S04]  /*9590*/  STS.U16 [R8+UR11+0xa300], R245 ;  /* 0x00a300f508007988 */ /* 0x0001e8000800040b */
[----:B------:R0:W-:Y:S01]  /*95a0*/  STS.U16 [R8+UR11+0xa700], R246 ;  /* 0x00a700f608007988 */ /* 0x0001e2000800040b */
[----:B-1----:R-:W-:-:S03]  /*95b0*/  LOP3.LUT R6, R2, 0x70, RZ, 0x3c, !PT ;  /* 0x0000007002067812 */ /* 0x002fc600078e3cff */
[----:B------:R0:W-:Y:S04]  /*95c0*/  STS.U16 [R8+UR11+0xab00], R247 ;  /* 0x00ab00f708007988 */ /* 0x0001e8000800040b */
[----:B------:R0:W-:Y:S04]  /*95d0*/  STS.U16 [R8+UR11+0xaf00], R248 ;  /* 0x00af00f808007988 */ /* 0x0001e8000800040b */
[----:B------:R0:W-:Y:S04]  /*95e0*/  STS.U16 [R6+UR11+0xa380], R249 ;  /* 0x00a380f906007988 */ /* 0x0001e8000800040b */
[----:B------:R0:W-:Y:S04]  /*95f0*/  STS.U16 [R6+UR11+0xa780], R250 ;  /* 0x00a780fa06007988 */ /* 0x0001e8000800040b */
[----:B------:R0:W-:Y:S04]  /*9600*/  STS.U16 [R6+UR11+0xab80], R251 ;  /* 0x00ab80fb06007988 */ /* 0x0001e8000800040b */
[----:B------:R0:W-:Y:S01]  /*9610*/  STS.U16 [R6+UR11+0xaf80], R252 ;  /* 0x00af80fc06007988 */ /* 0x0001e2000800040b */
[----:B------:R1:W-:Y:S06]  /*9620*/  MEMBAR.ALL.CTA ;  /* 0x0000000000007992 */ /* 0x0003ec0000008000 */
[----:B-1----:R-:W1:Y:S02]  /*9630*/  FENCE.VIEW.ASYNC.S ;  /* 0x00000000000073c6 */ /* 0x002e640000000000 */
[----:B-1----:R-:W-:Y:S06]  /*9640*/  BAR.SYNC.DEFER_BLOCKING 0x0 ;  /* 0x0000000000007b1d */ /* 0x002fec0000010000 */
[----:B------:R-:W-:Y:S05]  /*9650*/  @P0 BRA `(.L_x_9) ;  /* 0x00000000007c0947 */ /* 0x000fea0003800000 */
[----:B------:R-:W-:Y:S01]  /*9660*/  UMOV UR15, 0x40004040 ;  /* 0x40004040000f7882 */ /* 0x000fe20000000000 */
[----:B------:R-:W-:Y:S01]  /*9670*/  UMOV UR17, 0x40004040 ;  /* 0x4000404000117882 */ /* 0x000fe20000000000 */
[----:B------:R-:W-:Y:S01]  /*9680*/  UMOV UR18, 0x0 ;  /* 0x0000000000127882 */ /* 0x000fe20000000000 */
[----:B------:R-:W-:Y:S01]  /*9690*/  UMOV UR19, 0x4088010 ;  /* 0x0408801000137882 */ /* 0x000fe20000000000 */
[----:B------:R-:W-:Y:S01]  /*96a0*/  UMOV UR50, 0x0 ;  /* 0x0000000000327882 */ /* 0x000fe20000000000 */
[----:B------:R-:W-:Y:S01]  /*96b0*/  UMOV UR51, 0x4088010 ;  /* 0x0408801000337882 */ /* 0x000fe20000000000 */
        /* <DEDUP_REMOVED lines=25> */
.L_x_9:
[----:B------:R-:W-:Y:S01]  /*9850*/  UIADD3 UR8, UPT, UPT, UR8, 0x1, URZ ;  /* 0x0000000108087890 */ /* 0x000fe2000fffe0ff */
[----:B-----5:R-:W-:Y:S01]  /*9860*/  VIADD R5, R5, 0xffffffff ;  /* 0xffffffff05057836 */ /* 0x020fe20000000000 */
[----:B------:R-:W-:Y:S02]  /*9870*/  UIADD3 UR13, UPT, UPT, UR13, -0x80, URZ ;  /* 0xffffff800d0d7890 */ /* 0x000fe4000fffe0ff */
[----:B------:R-:W-:Y:S02]  /*9880*/  UISETP.GT.AND UP1, UPT, UR8, 0x1, UPT ;  /* 0x000000010800788c */ /* 0x000fe4000bf24270 */
[----:B------:R-:W-:Y:S02]  /*9890*/  ISETP.NE.U32.AND P2, PT, R5, RZ, PT ;  /* 0x000000ff0500720c */ /* 0x000fe40003f45070 */
[----:B-1----:R-:W-:Y:S02]  /*98a0*/  USEL UR4, URZ, 0x1, !UP1 ;  /* 0x00000001ff047887 */ /* 0x002fe4000c800000 */
[----:B------:R-:W-:-:S02]  /*98b0*/  USEL UR8, UR8, URZ, !UP1 ;  /* 0x000000ff08087287 */ /* 0x000fc4000c800000 */
[----:B------:R-:W-:-:S03]  /*98c0*/  ULOP3.LUT UR6, UR5, UR4, URZ, 0x3c, !UPT ;  /* 0x0000000405067292 */ /* 0x000fc6000f8e3cff */
[----:B------:R-:W-:-:S04]  /*98d0*/  UMOV UR4, UR5 ;  /* 0x0000000500047c82 */ /* 0x000fc80008000000 */
[----:B------:R-:W-:Y:S01]  /*98e0*/  UMOV UR5, UR6 ;  /* 0x0000000600057c82 */ /* 0x000fe20008000000 */
[----:B------:R-:W-:Y:S05]  /*98f0*/  @P2 BRA `(.L_x_10) ;  /* 0xffffffd0007c2947 */ /* 0x000fea000383ffff */
.L_x_7:
[----:B0-----:R-:W2:Y:S02]  /*9900*/  LDL.LU R6, [R1+0x4] ;  /* 0x0000040001067983 */ /* 0x001ea40000300800 */
[----:B--2---:R-:W-:-:S13]  /*9910*/  ISETP.GE.AND P0, PT, R6, 0x80, PT ;  /* 0x000000800600780c */ /* 0x004fda0003f06270 */
[----:B------:R-:W-:Y:S05]  /*9920*/  @!P0 BRA `(.L_x_11) ;  /* 0x0000000000108947 */ /* 0x000fea0003800000 */
[----:B------:R-:W-:-:S06]  /*9930*/  USHF.L.U32 UR4, UR4, 0x1f, URZ ;  /* 0x0000001f04047899 */ /* 0x000fcc00080006ff */
[----:B------:R-:W-:-:S04]  /*9940*/  IMAD.U32 R0, RZ, RZ, UR4 ;  /* 0x00000004ff007e24 */ /* 0x000fc8000f8e00ff */
[----:B------:R-:W0:Y:S02]  /*9950*/  SYNCS.PHASECHK.TRANS64.TRYWAIT P0, [UR12], R0 ;  /* 0x00000000ff0075a7 */ /* 0x000e24000800110c */
[----:B0-----:R-:W-:Y:S05]  /*9960*/  @!P0 BRA `(.L_x_12) ;  /* 0x0000000c00108947 */ /* 0x001fea0003800000 */
.L_x_11:
[----:B------:R-:W2:Y:S01]  /*9970*/  LDL.LU R27, [R1] ;  /* 0x00000000011b7983 */ /* 0x000ea20000300800 */
[----:B------:R-:W0:Y:S03]  /*9980*/  LDCU UR4, c[0x0][0x3b4] ;  /* 0x00007680ff0477ac */ /* 0x000e260008000800 */
[----:B------:R-:W0:Y:S01]  /*9990*/  LDL.LU R26, [R1+0x8] ;  /* 0x00000800011a7983 */ /* 0x000e220000300800 */
[----:B------:R-:W1:Y:S01]  /*99a0*/  LDCU.128 UR12, c[0x0][0x390] ;  /* 0x00007200ff0c77ac */ /* 0x000e620008000c00 */
[----:B------:R-:W-:Y:S06]  /*99b0*/  BAR.SYNC.DEFER_BLOCKING 0x0 ;  /* 0x0000000000007b1d */ /* 0x000fec0000010000 */
[----:B------:R-:W3:Y:S01]  /*99c0*/  S2R R24, SR_TID.X ;  /* 0x0000000000187919 */ /* 0x000ee20000002100 */
[----:B------:R-:W4:Y:S01]  /*99d0*/  S2R R22, SR_TID.X ;  /* 0x0000000000167919 */ /* 0x000f220000002100 */
[----:B------:R-:W5:Y:S01]  /*99e0*/  S2R R28, SR_CgaCtaId ;  /* 0x00000000001c7919 */ /* 0x000f620000008800 */
[----:B------:R-:W1:Y:S02]  /*99f0*/  @!P1 SYNCS.CCTL.IV [UR11+0xc000] ;  /* 0x00c00000ff0099b1 */ /* 0x000e64000800000b */
[----:B-1----:R-:W-:Y:S06]  /*9a00*/  BAR.SYNC.DEFER_BLOCKING 0x0 ;  /* 0x0000000000007b1d */ /* 0x002fec0000010000 */
[----:B------:R-:W-:Y:S01]  /*9a10*/  LDTM.16dp32bit_t0_t15.x16 R4, tmem[UR10] ;  /* 0x0000000a000479ee */ /* 0x000fe20008a00000 */
[----:B------:R-:W1:Y:S01]  /*9a20*/  LDTM.16dp32bit_t16_t31.x16 R4, tmem[UR10+0x10] ;  /* 0x0000100a000479ee */ /* 0x000e620008a20000 */
[----:B---3--:R-:W-:-:S02]  /*9a30*/  IMAD.SHL.U32 R0, R24, 0x10, RZ ;  /* 0x0000001018007824 */ /* 0x008fc400078e00ff */
[C---:B------:R-:W-:Y:S02]  /*9a40*/  IMAD.SHL.U32 R3, R24.reuse, 0x80, RZ ;  /* 0x0000008018037824 */ /* 0x040fe400078e00ff */
[----:B------:R-:W-:Y:S01]  /*9a50*/  IMAD.SHL.U32 R2, R24, 0x8, RZ ;  /* 0x0000000818027824 */ /* 0x000fe200078e00ff */
[----:B------:R-:W-:Y:S02]  /*9a60*/  LOP3.LUT R0, R0, 0xf0, RZ, 0xc0, !PT ;  /* 0x000000f000007812 */ /* 0x000fe400078ec0ff */
[----:B------:R-:W-:Y:S02]  /*9a70*/  LOP3.LUT R3, R3, 0x800, RZ, 0xc0, !PT ;  /* 0x0000080003037812 */ /* 0x000fe400078ec0ff */
[----:B------:R-:W-:Y:S01]  /*9a80*/  LOP3.LUT R2, R2, 0x300, RZ, 0xc0, !PT ;  /* 0x0000030002027812 */ /* 0x000fe200078ec0ff */
[----:B------:R-:W3:Y:S01]  /*9a90*/  @!P1 SYNCS.CCTL.IV [UR11+0xc008] ;  /* 0x00c00800ff0099b1 */ /* 0x000ee2000800000b */
[----:B------:R-:W-:Y:S01]  /*9aa0*/  IADD3 R3, PT, PT, R0, UR11, R3 ;  /* 0x0000000b00037c10 */ /* 0x000fe2000fffe003 */
[----:B------:R-:W-:Y:S01]  /*9ab0*/  NOP ;  /* 0x0000000000007918 */ /* 0x000fe20000000000 */
[----:B----4-:R-:W-:Y:S01]  /*9ac0*/  LOP3.LUT R25, R22, 0x7f, RZ, 0xc0, !PT ;  /* 0x0000007f16197812 */ /* 0x010fe200078ec0ff */
[----:B-----5:R-:W-:Y:S01]  /*9ad0*/  IMAD.SHL.U32 R0, R28, 0x20, RZ ;  /* 0x000000201c007824 */ /* 0x020fe200078e00ff */
[----:B------:R-:W-:Y:S01]  /*9ae0*/  SHF.R.U32.HI R24, RZ, 0x6, R24 ;  /* 0x00000006ff187819 */ /* 0x000fe20000011618 */
[----:B------:R-:W-:Y:S01]  /*9af0*/  IMAD.IADD R2, R2, 0x1, R3 ;  /* 0x0000000102027824 */ /* 0x000fe200078e0203 */
[----:B-1----:R-:W-:-:S02]  /*9b00*/  F2FP.F16.F32.PACK_AB R4, R6, R4 ;  /* 0x000000040604723e */ /* 0x002fc400000000ff */
[----:B------:R-:W-:Y:S02]  /*9b10*/  F2FP.F16.F32.PACK_AB R20, R7, R5 ;  /* 0x000000050714723e */ /* 0x000fe400000000ff */
[----:B------:R-:W-:Y:S02]  /*9b20*/  F2FP.F16.F32.PACK_AB R5, R10, R8 ;  /* 0x000000080a05723e */ /* 0x000fe400000000ff */
[----:B------:R-:W-:Y:S02]  /*9b30*/  F2FP.F16.F32.PACK_AB R21, R11, R9 ;  /* 0x000000090b15723e */ /* 0x000fe400000000ff */
[----:B------:R-:W-:Y:S02]  /*9b40*/  F2FP.F16.F32.PACK_AB R6, R14, R12 ;  /* 0x0000000c0e06723e */ /* 0x000fe400000000ff */
[----:B------:R-:W-:Y:S02]  /*9b50*/  F2FP.F16.F32.PACK_AB R22, R15, R13 ;  /* 0x0000000d0f16723e */ /* 0x000fe400000000ff */
[----:B------:R-:W-:-:S02]  /*9b60*/  F2FP.F16.F32.PACK_AB R7, R18, R16 ;  /* 0x000000101207723e */ /* 0x000fc400000000ff */
[----:B------:R-:W-:Y:S02]  /*9b70*/  F2FP.F16.F32.PACK_AB R23, R19, R17 ;  /* 0x000000111317723e */ /* 0x000fe400000000ff */
[----:B------:R-:W-:Y:S01]  /*9b80*/  LEA R10, R25, UR11, 0x4 ;  /* 0x0000000b190a7c11 */ /* 0x000fe2000f8e20ff */
[----:B---3--:R-:W-:Y:S01]  /*9b90*/  STS.128 [R2], R4 ;  /* 0x0000000402007388 */ /* 0x008fe20000000c00 */
[----:B------:R-:W1:Y:S01]  /*9ba0*/  LDC R25, c[0x0][0x3b8] ;  /* 0x0000ee00ff197b82 */ /* 0x000e620000000800 */
[----:B------:R-:W-:Y:S02]  /*9bb0*/  LOP3.LUT R3, R0, 0x60, RZ, 0xc0, !PT ;  /* 0x0000006000037812 */ /* 0x000fe400078ec0ff */
[----:B------:R-:W-:Y:S01]  /*9bc0*/  STS.128 [R2+0x400], R20 ;  /* 0x0004001402007388 */ /* 0x000fe20000000c00 */
[----:B------:R-:W-:-:S04]  /*9bd0*/  SGXT.U32 R24, R24, 0x1 ;  /* 0x000000011818781a */ /* 0x000fc80000000000 */
[----:B------:R-:W-:Y:S06]  /*9be0*/  BAR.SYNC.DEFER_BLOCKING 0x0 ;  /* 0x0000000000007b1d */ /* 0x000fec0000010000 */
[----:B------:R-:W3:Y:S04]  /*9bf0*/  LDS.128 R12, [R10] ;  /* 0x000000000a0c7984 */ /* 0x000ee80000000c00 */
[----:B------:R-:W4:Y:S01]  /*9c00*/  LDS.128 R16, [R10+0x800] ;  /* 0x000800000a107984 */ /* 0x000f220000000c00 */
[----:B---3--:R-:W-:-:S02]  /*9c10*/  PRMT R9, R12, 0x7632, R9 ;  /* 0x000076320c097816 */ /* 0x008fc40000000009 */
[----:B--2---:R-:W-:Y:S01]  /*9c20*/  LOP3.LUT R24, R27, R24, R3, 0xfe, !PT ;  /* 0x000000181b187212 */ /* 0x004fe200078efe03 */
[C---:B0-----:R-:W-:Y:S01]  /*9c30*/  IMAD R0, R26.reuse, UR4, RZ ;  /* 0x000000041a007c24 */ /* 0x041fe2000f8e02ff */
[----:B------:R-:W-:-:S03]  /*9c40*/  ISETP.GE.AND P0, PT, R26, UR14, PT ;  /* 0x0000000e1a007c0c */ /* 0x000fc6000bf06270 */
[C---:B-1----:R-:W-:Y:S01]  /*9c50*/  IMAD R3, R24.reuse, R25, RZ ;  /* 0x0000001918037224 */ /* 0x042fe200078e02ff */
[----:B------:R-:W-:Y:S02]  /*9c60*/  LOP3.LUT R2, R24, 0x2, RZ, 0xfc, !PT ;  /* 0x0000000218027812 */ /* 0x000fe400078efcff */
[----:B------:R-:W-:Y:S02]  /*9c70*/  LEA R21, P1, R0, UR12, 0x1 ;  /* 0x0000000c00157c11 */ /* 0x000fe4000f8208ff */
[----:B------:R-:W-:Y:S02]  /*9c80*/  ISETP.LT.AND P4, PT, R2, UR15, !P0 ;  /* 0x0000000f02007c0c */ /* 0x000fe4000c781270 */
[----:B------:R-:W-:Y:S01]  /*9c90*/  LEA.HI.X.SX32 R23, R0, UR13, 0x1, P1 ;  /* 0x0000000d00177c11 */ /* 0x000fe200088f0eff */
[----:B------:R-:W-:Y:S01]  /*9ca0*/  IMAD R0, R25, 0x2, R3 ;  /* 0x0000000219007824 */ /* 0x000fe200078e0203 */
[C---:B------:R-:W-:Y:S02]  /*9cb0*/  ISETP.LT.AND P5, PT, R24.reuse, UR15, !P0 ;  /* 0x0000000f18007c0c */ /* 0x040fe4000c7a1270 */
[----:B------:R-:W-:Y:S01]  /*9cc0*/  LEA R2, P1, R3, R21, 0x1 ;  /* 0x0000001503027211 */ /* 0x000fe200078208ff */
[----:B------:R-:W-:Y:S01]  /*9cd0*/  IMAD R8, R25, 0x2, R0 ;  /* 0x0000000219087824 */ /* 0x000fe200078e0200 */
[----:B------:R-:W-:-:S02]  /*9ce0*/  LOP3.LUT R4, R24, 0x8, RZ, 0xfc, !PT ;  /* 0x0000000818047812 */ /* 0x000fc400078efcff */
[----:B------:R-:W-:Y:S02]  /*9cf0*/  LEA.HI.X.SX32 R3, R3, R23, 0x1, P1 ;  /* 0x0000001703037211 */ /* 0x000fe400008f0eff */
[----:B------:R-:W-:Y:S02]  /*9d00*/  LOP3.LUT R5, R24, 0x6, RZ, 0xfc, !PT ;  /* 0x0000000618057812 */ /* 0x000fe400078efcff */
[----:B------:R-:W-:Y:S02]  /*9d10*/  ISETP.LT.AND P1, PT, R4, UR15, !P0 ;  /* 0x0000000f04007c0c */ /* 0x000fe4000c721270 */
[----:B------:R-:W-:Y:S01]  /*9d20*/  LOP3.LUT R6, R24, 0x4, RZ, 0xfc, !PT ;  /* 0x0000000418067812 */ /* 0x000fe200078efcff */
[----:B------:R0:W-:Y:S01]  /*9d30*/  @P5 STG.E.U16 desc[UR24][R2.64], R12 ;  /* 0x0000000c02005986 */ /* 0x0001e2000c101518 */
[----:B------:R-:W-:Y:S02]  /*9d40*/  LEA R4, P6, R0, R21, 0x1 ;  /* 0x0000001500047211 */ /* 0x000fe400078c08ff */
[----:B------:R-:W-:-:S02]  /*9d50*/  ISETP.LT.AND P2, PT, R5, UR15, !P0 ;  /* 0x0000000f05007c0c */ /* 0x000fc4000c741270 */
[----:B------:R-:W-:Y:S02]  /*9d60*/  ISETP.LT.AND P3, PT, R6, UR15, !P0 ;  /* 0x0000000f06007c0c */ /* 0x000fe4000c761270 */
[----:B------:R-:W-:Y:S02]  /*9d70*/  LOP3.LUT R7, R24, 0xa, RZ, 0xfc, !PT ;  /* 0x0000000a18077812 */ /* 0x000fe400078efcff */
[----:B------:R-:W-:Y:S02]  /*9d80*/  LEA.HI.X.SX32 R5, R0, R23, 0x1, P6 ;  /* 0x0000001700057211 */ /* 0x000fe400030f0eff */
[C---:B------:R-:W-:Y:S02]  /*9d90*/  LEA R6, P6, R8.reuse, R21, 0x1 ;  /* 0x0000001508067211 */ /* 0x040fe400078c08ff */
[----:B------:R-:W-:Y:S01]  /*9da0*/  ISETP.LT.AND P5, PT, R7, UR15, !P0 ;  /* 0x0000000f07007c0c */ /* 0x000fe2000c7a1270 */
[----:B------:R1:W-:Y:S01]  /*9db0*/  @P4 STG.E.U16 desc[UR24][R4.64], R9 ;  /* 0x0000000904004986 */ /* 0x0003e2000c101518 */
[----:B------:R-:W-:Y:S01]  /*9dc0*/  LEA.HI.X.SX32 R7, R8, R23, 0x1, P6 ;  /* 0x0000001708077211 */ /* 0x000fe200030f0eff */
[----:B------:R-:W-:Y:S01]  /*9dd0*/  IMAD R8, R25, 0x2, R8 ;  /* 0x0000000219087824 */ /* 0x000fe200078e0208 */
[----:B------:R-:W-:-:S02]  /*9de0*/  LOP3.LUT R0, R24, 0xc, RZ, 0xfc, !PT ;  /* 0x0000000c18007812 */ /* 0x000fc400078efcff */
[----:B0-----:R-:W-:Y:S01]  /*9df0*/  LOP3.LUT R3, R24, 0xe, RZ, 0xfc, !PT ;  /* 0x0000000e18037812 */ /* 0x001fe200078efcff */
[----:B------:R0:W-:Y:S01]  /*9e00*/  @P3 STG.E.U16 desc[UR24][R6.64], R13 ;  /* 0x0000000d06003986 */ /* 0x0001e2000c101518 */
[----:B------:R-:W-:Y:S01]  /*9e10*/  ISETP.LT.AND P4, PT, R0, UR15, !P0 ;  /* 0x0000000f00007c0c */ /* 0x000fe2000c781270 */
[----:B------:R-:W-:Y:S01]  /*9e20*/  IMAD R0, R25, 0x2, R8 ;  /* 0x0000000219007824 */ /* 0x000fe200078e0208 */
[C---:B------:R-:W-:Y:S02]  /*9e30*/  LEA R2, P6, R8.reuse, R21, 0x1 ;  /* 0x0000001508027211 */ /* 0x040fe400078c08ff */
[----:B------:R-:W-:Y:S01]  /*9e40*/  ISETP.LT.AND P3, PT, R3, UR15, !P0 ;  /* 0x0000000f03007c0c */ /* 0x000fe2000c761270 */
[----:B-1----:R-:W-:Y:S01]  /*9e50*/  IMAD R5, R25, 0x2, R0 ;  /* 0x0000000219057824 */ /* 0x002fe200078e0200 */
[----:B------:R-:W-:Y:S02]  /*9e60*/  LEA.HI.X.SX32 R3, R8, R23, 0x1, P6 ;  /* 0x0000001708037211 */ /* 0x000fe400030f0eff */
[----:B------:R-:W-:-:S02]  /*9e70*/  LEA R8, P6, R0, R21, 0x1 ;  /* 0x0000001500087211 */ /* 0x000fc400078c08ff */
[----:B------:R-:W-:Y:S02]  /*9e80*/  LOP3.LUT R4, R24, 0x10, RZ, 0xfc, !PT ;  /* 0x0000001018047812 */ /* 0x000fe400078efcff */
[----:B0-----:R-:W-:Y:S02]  /*9e90*/  PRMT R7, R13, 0x7632, R7 ;  /* 0x000076320d077816 */ /* 0x001fe40000000007 */
[----:B------:R-:W-:Y:S01]  /*9ea0*/  LEA.HI.X.SX32 R9, R0, R23, 0x1, P6 ;  /* 0x0000001700097211 */ /* 0x000fe200030f0eff */
[----:B------:R-:W-:Y:S01]  /*9eb0*/  IMAD R0, R25, 0x2, R5 ;  /* 0x0000000219007824 */ /* 0x000fe200078e0205 */
[----:B------:R-:W-:Y:S01]  /*9ec0*/  LOP3.LUT R6, R24, 0x12, RZ, 0xfc, !PT ;  /* 0x0000001218067812 */ /* 0x000fe200078efcff */
[----:B------:R0:W-:Y:S01]  /*9ed0*/  @P2 STG.E.U16 desc[UR24][R2.64], R7 ;  /* 0x0000000702002986 */ /* 0x0001e2000c101518 */
[----:B------:R-:W-:Y:S02]  /*9ee0*/  ISETP.LT.AND P2, PT, R4, UR15, !P0 ;  /* 0x0000000f04007c0c */ /* 0x000fe4000c741270 */
[----:B------:R-:W-:Y:S01]  /*9ef0*/  LEA R4, P6, R5, R21, 0x1 ;  /* 0x0000001505047211 */ /* 0x000fe200078c08ff */
[----:B------:R1:W-:Y:S01]  /*9f00*/  @P1 STG.E.U16 desc[UR24][R8.64], R14 ;  /* 0x0000000e08001986 */ /* 0x0003e2000c101518 */
[----:B------:R-:W-:-:S02]  /*9f10*/  ISETP.LT.AND P1, PT, R6, UR15, !P0 ;  /* 0x0000000f06007c0c */ /* 0x000fc4000c721270 */
[----:B------:R-:W-:Y:S02]  /*9f20*/  LEA.HI.X.SX32 R5, R5, R23, 0x1, P6 ;  /* 0x0000001705057211 */ /* 0x000fe400030f0eff */
[----:B------:R-:W-:Y:S02]  /*9f30*/  LEA R6, P6, R0, R21, 0x1 ;  /* 0x0000001500067211 */ /* 0x000fe400078c08ff */
[----:B------:R-:W-:Y:S01]  /*9f40*/  LOP3.LUT R10, R24, 0x14, RZ, 0xfc, !PT ;  /* 0x00000014180a7812 */ /* 0x000fe200078efcff */
[C---:B0-----:R-:W-:Y:S01]  /*9f50*/  IMAD R3, R25.reuse, 0x2, R0 ;  /* 0x0000000219037824 */ /* 0x041fe200078e0200 */
[----:B------:R-:W-:Y:S02]  /*9f60*/  LEA.HI.X.SX32 R7, R0, R23, 0x1, P6 ;  /* 0x0000001700077211 */ /* 0x000fe400030f0eff */
[----:B-1----:R-:W-:Y:S01]  /*9f70*/  PRMT R9, R14, 0x7632, R9 ;  /* 0x000076320e097816 */ /* 0x002fe20000000009 */
[----:B------:R-:W-:Y:S01]  /*9f80*/  IMAD R0, R25, 0x2, R3 ;  /* 0x0000000219007824 */ /* 0x000fe200078e0203 */
[----:B------:R-:W-:-:S02]  /*9f90*/  LOP3.LUT R8, R24, 0x16, RZ, 0xfc, !PT ;  /* 0x0000001618087812 */ /* 0x000fc400078efcff */
[C---:B------:R-:W-:Y:S01]  /*9fa0*/  LEA R2, P6, R3.reuse, R21, 0x1 ;  /* 0x0000001503027211 */ /* 0x040fe200078c08ff */
[----:B------:R0:W-:Y:S01]  /*9fb0*/  @P5 STG.E.U16 desc[UR24][R4.64], R9 ;  /* 0x0000000904005986 */ /* 0x0001e2000c101518 */
[----:B------:R-:W-:Y:S02]  /*9fc0*/  ISETP.LT.AND P5, PT, R10, UR15, !P0 ;  /* 0x0000000f0a007c0c */ /* 0x000fe4000c7a1270 */
[----:B------:R-:W-:Y:S01]  /*9fd0*/  LEA.HI.X.SX32 R3, R3, R23, 0x1, P6 ;  /* 0x0000001703037211 */ /* 0x000fe200030f0eff */
[----:B------:R1:W-:Y:S01]  /*9fe0*/  @P4 STG.E.U16 desc[UR24][R6.64], R15 ;  /* 0x0000000f06004986 */ /* 0x0003e2000c101518 */
[----:B------:R-:W-:Y:S02]  /*9ff0*/  ISETP.LT.AND P4, PT, R8, UR15, !P0 ;  /* 0x0000000f08007c0c */ /* 0x000fe4000c781270 */
[----:B------:R-:W-:Y:S02]  /*a000*/  LEA R8, P6, R0, R21, 0x1 ;  /* 0x0000001500087211 */ /* 0x000fe400078c08ff */
[----:B------:R-:W-:-:S02]  /*a010*/  LOP3.LUT R10, R24, 0x18, RZ, 0xfc, !PT ;  /* 0x00000018180a7812 */ /* 0x000fc400078efcff */
[----:B------:R-:W-:Y:S01]  /*a020*/  LOP3.LUT R14, R24, 0x1c, RZ, 0xfc, !PT ;  /* 0x0000001c180e7812 */ /* 0x000fe200078efcff */
[----:B0-----:R-:W-:Y:S01]  /*a030*/  IMAD R5, R25, 0x2, R0 ;  /* 0x0000000219057824 */ /* 0x001fe200078e0200 */
[----:B------:R-:W-:Y:S02]  /*a040*/  LEA.HI.X.SX32 R9, R0, R23, 0x1, P6 ;  /* 0x0000001700097211 */ /* 0x000fe400030f0eff */
[----:B-1----:R-:W-:Y:S01]  /*a050*/  PRMT R7, R15, 0x7632, R7 ;  /* 0x000076320f077816 */ /* 0x002fe20000000007 */
[----:B------:R-:W-:Y:S01]  /*a060*/  IMAD R0, R25, 0x2, R5 ;  /* 0x0000000219007824 */ /* 0x000fe200078e0205 */
[----:B------:R-:W-:Y:S02]  /*a070*/  LEA R4, P6, R5, R21, 0x1 ;  /* 0x0000001505047211 */ /* 0x000fe400078c08ff */
[----:B------:R-:W-:Y:S01]  /*a080*/  LOP3.LUT R6, R24, 0x1a, RZ, 0xfc, !PT ;  /* 0x0000001a18067812 */ /* 0x000fe200078efcff */
[----:B------:R0:W-:Y:S01]  /*a090*/  @P3 STG.E.U16 desc[UR24][R2.64], R7 ;  /* 0x0000000702003986 */ /* 0x0001e2000c101518 */
[----:B------:R-:W-:Y:S01]  /*a0a0*/  ISETP.LT.AND P3, PT, R10, UR15, !P0 ;  /* 0x0000000f0a007c0c */ /* 0x000fe2000c761270 */
[----:B------:R-:W-:Y:S01]  /*a0b0*/  IMAD R10, R25, 0x2, R0 ;  /* 0x00000002190a7824 */ /* 0x000fe200078e0200 */
[----:B------:R-:W-:Y:S01]  /*a0c0*/  LEA.HI.X.SX32 R5, R5, R23, 0x1, P6 ;  /* 0x0000001705057211 */ /* 0x000fe200030f0eff */
[----:B----4-:R1:W-:Y:S01]  /*a0d0*/  @P2 STG.E.U16 desc[UR24][R8.64], R16 ;  /* 0x0000001008002986 */ /* 0x0103e2000c101518 */
[----:B------:R-:W-:Y:S01]  /*a0e0*/  ISETP.LT.AND P2, PT, R6, UR15, !P0 ;  /* 0x0000000f06007c0c */ /* 0x000fe2000c741270 */
[----:B------:R-:W-:Y:S01]  /*a0f0*/  IMAD R11, R25, 0x2, R10 ;  /* 0x00000002190b7824 */ /* 0x000fe200078e020a */
[----:B------:R-:W-:-:S02]  /*a100*/  LEA R6, P6, R0, R21, 0x1 ;  /* 0x0000001500067211 */ /* 0x000fc400078c08ff */
[----:B------:R-:W-:Y:S02]  /*a110*/  LOP3.LUT R24, R24, 0x1e, RZ, 0xfc, !PT ;  /* 0x0000001e18187812 */ /* 0x000fe400078efcff */
[----:B0-----:R-:W-:Y:S02]  /*a120*/  PRMT R3, R16, 0x7632, R3 ;  /* 0x0000763210037816 */ /* 0x001fe40000000003 */
[----:B------:R-:W-:Y:S01]  /*a130*/  LEA.HI.X.SX32 R7, R0, R23, 0x1, P6 ;  /* 0x0000001700077211 */ /* 0x000fe200030f0eff */
[----:B------:R-:W-:Y:S01]  /*a140*/  IMAD R0, R25, 0x2, R11 ;  /* 0x0000000219007824 */ /* 0x000fe200078e020b */
[-C--:B-1----:R-:W-:Y:S01]  /*a150*/  LEA R8, P6, R11, R21.reuse, 0x1 ;  /* 0x000000150b087211 */ /* 0x082fe200078c08ff */
[----:B------:R0:W-:Y:S01]  /*a160*/  @P1 STG.E.U16 desc[UR24][R4.64], R3 ;  /* 0x0000000304001986 */ /* 0x0001e2000c101518 */
[----:B------:R-:W-:Y:S01]  /*a170*/  LEA R2, P1, R10, R21, 0x1 ;  /* 0x000000150a027211 */ /* 0x000fe200078208ff */
[----:B------:R-:W-:Y:S01]  /*a180*/  IMAD R13, R25, 0x2, R0 ;  /* 0x00000002190d7824 */ /* 0x000fe200078e0200 */
[----:B------:R-:W-:Y:S01]  /*a190*/  LEA.HI.X.SX32 R9, R11, R23, 0x1, P6 ;  /* 0x000000170b097211 */ /* 0x000fe200030f0eff */
[----:B------:R1:W-:Y:S03]  /*a1a0*/  @P5 STG.E.U16 desc[UR24][R6.64], R17 ;  /* 0x0000001106005986 */ /* 0x0003e6000c101518 */
[----:B------:R-:W-:-:S02]  /*a1b0*/  LEA R12, P6, R13, R21, 0x1 ;  /* 0x000000150d0c7211 */ /* 0x000fc400078c08ff */
[----:B0-----:R-:W-:Y:S01]  /*a1c0*/  LEA.HI.X.SX32 R3, R10, R23, 0x1, P1 ;  /* 0x000000170a037211 */ /* 0x001fe200008f0eff */
[----:B------:R-:W-:Y:S01]  /*a1d0*/  IMAD R5, R25, 0x2, R13 ;  /* 0x0000000219057824 */ /* 0x000fe200078e020d */
[C---:B------:R-:W-:Y:S02]  /*a1e0*/  LEA R10, P1, R0.reuse, R21, 0x1 ;  /* 0x00000015000a7211 */ /* 0x040fe400078208ff */
[-C--:B------:R-:W-:Y:S02]  /*a1f0*/  LEA.HI.X.SX32 R13, R13, R23.reuse, 0x1, P6 ;  /* 0x000000170d0d7211 */ /* 0x080fe400030f0eff */
[----:B------:R-:W-:Y:S02]  /*a200*/  LEA.HI.X.SX32 R11, R0, R23, 0x1, P1 ;  /* 0x00000017000b7211 */ /* 0x000fe400008f0eff */
[----:B------:R-:W-:Y:S02]  /*a210*/  ISETP.LT.AND P1, PT, R14, UR15, !P0 ;  /* 0x0000000f0e007c0c */ /* 0x000fe4000c721270 */
[----:B------:R-:W-:-:S02]  /*a220*/  ISETP.LT.AND P0, PT, R24, UR15, !P0 ;  /* 0x0000000f18007c0c */ /* 0x000fc4000c701270 */
[----:B------:R-:W-:Y:S02]  /*a230*/  PRMT R0, R17, 0x7632, R0 ;  /* 0x0000763211007816 */ /* 0x000fe40000000000 */
[----:B------:R-:W-:Y:S02]  /*a240*/  LEA R4, P6, R5, R21, 0x1 ;  /* 0x0000001505047211 */ /* 0x000fe400078c08ff */
[----:B-1----:R-:W-:Y:S01]  /*a250*/  PRMT R7, R19, 0x7632, R7 ;  /* 0x0000763213077816 */ /* 0x002fe20000000007 */
[----:B------:R0:W-:Y:S01]  /*a260*/  @P4 STG.E.U16 desc[UR24][R2.64], R0 ;  /* 0x0000000002004986 */ /* 0x0001e2000c101518 */
[----:B------:R-:W-:-:S03]  /*a270*/  LEA.HI.X.SX32 R5, R5, R23, 0x1, P6 ;  /* 0x0000001705057211 */ /* 0x000fc600030f0eff */
[----:B------:R1:W-:Y:S01]  /*a280*/  @P3 STG.E.U16 desc[UR24][R8.64], R18 ;  /* 0x0000001208003986 */ /* 0x0003e2000c101518 */
[----:B0-----:R-:W-:-:S05]  /*a290*/  PRMT R3, R18, 0x7632, R3 ;  /* 0x0000763212037816 */ /* 0x001fca0000000003 */
[----:B------:R1:W-:Y:S04]  /*a2a0*/  @P2 STG.E.U16 desc[UR24][R10.64], R3 ;  /* 0x000000030a002986 */ /* 0x0003e8000c101518 */
[----:B------:R1:W-:Y:S04]  /*a2b0*/  @P1 STG.E.U16 desc[UR24][R12.64], R19 ;  /* 0x000000130c001986 */ /* 0x0003e8000c101518 */
[----:B------:R1:W-:Y:S01]  /*a2c0*/  @P0 STG.E.U16 desc[UR24][R4.64], R7 ;  /* 0x0000000704000986 */ /* 0x0003e2000c101518 */
[----:B------:R-:W-:Y:S06]  /*a2d0*/  BAR.SYNC.DEFER_BLOCKING 0x0 ;  /* 0x0000000000007b1d */ /* 0x000fec0000010000 */
[----:B------:R-:W-:Y:S05]  /*a2e0*/  BRA.U UP0, `(.L_x_13) ;  /* 0x00000001009c7547 */ /* 0x000fea000b800000 */
[----:B------:R-:W0:Y:S01]  /*a2f0*/  S2UR UR5, SR_CgaCtaId ;  /* 0x00000000000579c3 */ /* 0x000e220000008800 */
[----:B------:R-:W-:Y:S01]  /*a300*/  NOP ;  /* 0x0000000000007918 */ /* 0x000fe20000000000 */
[----:B------:R-:W-:Y:S01]  /*a310*/  UMOV UR4, 0x50 ;  /* 0x0000005000047882 */ /* 0x000fe20000000000 */
[----:B------:R-:W-:Y:S02]  /*a320*/  IMAD.U32 R0, RZ, RZ, UR9 ;  /* 0x00000009ff007e24 */ /* 0x000fe4000f8e00ff */
[----:B-1----:R-:W-:-:S03]  /*a330*/  IMAD.MOV.U32 R3, RZ, RZ, 0x1 ;  /* 0x00000001ff037424 */ /* 0x002fc600078e00ff */
[----:B------:R-:W-:-:S04]  /*a340*/  LOP3.LUT R0, R0, 0xffff, RZ, 0xc0, !PT ;  /* 0x0000ffff00007812 */ /* 0x000fc800078ec0ff */
[----:B------:R-:W-:-:S05]  /*a350*/  SHF.R.U32.HI R0, RZ, 0x5, R0 ;  /* 0x00000005ff007819 */ /* 0x000fca0000011600 */
[----:B------:R-:W-:Y:S01]  /*a360*/  VIADD R2, R0, 0x10 ;  /* 0x0000001000027836 */ /* 0x000fe20000000000 */
[----:B------:R-:W-:Y:S01]  /*a370*/  SHF.L.U32 R0, R3, R0, RZ ;  /* 0x0000000003007219 */ /* 0x000fe200000006ff */
[----:B0-----:R-:W-:-:S03]  /*a380*/  ULEA UR6, UR5, UR4, 0x18 ;  /* 0x0000000405067291 */ /* 0x001fc6000f8ec0ff */
[----:B------:R-:W-:-:S04]  /*a390*/  SHF.L.U32 R3, R3, R2, RZ ;  /* 0x0000000203037219 */ /* 0x000fc800000006ff */
[----:B------:R-:W-:Y:S02]  /*a3a0*/  LOP3.LUT R0, R3, R0, RZ, 0xfc, !PT ;  /* 0x0000000003007212 */ /* 0x000fe400078efcff */
[----:B------:R-:W0:Y:S02]  /*a3b0*/  LDS R5, [UR6] ;  /* 0x00000006ff057984 */ /* 0x000e240008000800 */
[C---:B------:R-:W-:Y:S02]  /*a3c0*/  LOP3.LUT R2, R0.reuse, 0xffff, RZ, 0xc0, !PT ;  /* 0x0000ffff00027812 */ /* 0x040fe400078ec0ff */
[----:B0-----:R-:W-:-:S04]  /*a3d0*/  LOP3.LUT R3, R0, 0xffff, R5, 0x80, !PT ;  /* 0x0000ffff00037812 */ /* 0x001fc800078e8005 */
[----:B------:R-:W-:-:S13]  /*a3e0*/  ISETP.NE.AND P0, PT, R3, R2, PT ;  /* 0x000000020300720c */ /* 0x000fda0003f05270 */
[----:B------:R-:W-:Y:S05]  /*a3f0*/  @P0 BRA `(.L_x_14) ;  /* 0x0000000000500947 */ /* 0x000fea0003800000 */
[----:B------:R-:W-:Y:S02]  /*a400*/  SHF.R.U32.HI R5, RZ, 0x10, R5 ;  /* 0x00000010ff057819 */ /* 0x000fe40000011605 */
[----:B------:R-:W-:-:S04]  /*a410*/  SHF.R.U32.HI R2, RZ, 0x10, R0 ;  /* 0x00000010ff027819 */ /* 0x000fc80000011600 */
[----:B------:R-:W-:-:S04]  /*a420*/  LOP3.LUT R5, R5, R2, RZ, 0xc0, !PT ;  /* 0x0000000205057212 */ /* 0x000fc800078ec0ff */
[----:B------:R-:W-:-:S13]  /*a430*/  ISETP.NE.AND P0, PT, R5, R2, PT ;  /* 0x000000020500720c */ /* 0x000fda0003f05270 */
[----:B------:R-:W-:Y:S05]  /*a440*/  @P0 BRA `(.L_x_15) ;  /* 0x0000000000300947 */ /* 0x000fea0003800000 */
[----:B------:R-:W-:Y:S01]  /*a450*/  R2UR UR4, R0 ;  /* 0x00000000000472ca */ /* 0x000fe200000e0000 */
[----:B------:R-:W-:Y:S01]  /*a460*/  VOTEU.ANY UR5, UPT, PT ;  /* 0x0000000000057886 */ /* 0x000fe200038e0100 */
[----:B------:R-:W0:Y:S01]  /*a470*/  S2R R0, SR_LANEID ;  /* 0x0000000000007919 */ /* 0x000e220000000000 */
[----:B------:R-:W-:-:S10]  /*a480*/  UFLO.U32 UR5, UR5 ;  /* 0x00000005000572bd */ /* 0x000fd400080e0000 */
[----:B------:R-:W-:-:S06]  /*a490*/  ULOP3.LUT UR4, URZ, UR4, URZ, 0x33, !UPT ;  /* 0x00000004ff047292 */ /* 0x000fcc000f8e33ff */
[----:B------:R-:W-:-:S04]  /*a4a0*/  IMAD.U32 R2, RZ, RZ, UR4 ;  /* 0x00000004ff027e24 */ /* 0x000fc8000f8e00ff */
[----:B------:R-:W1:Y:S02]  /*a4b0*/  REDUX UR7, R2 ;  /* 0x00000000020773c4 */ /* 0x000e640000000000 */
[----:B------:R2:W-:Y:S01]  /*a4c0*/  UTCATOMSWS.AND URZ, UR4 ;  /* 0x0000000400ff79e3 */ /* 0x0005e20008000000 */
[----:B0-----:R-:W-:Y:S01]  /*a4d0*/  ISETP.EQ.U32.AND P0, PT, R0, UR5, PT ;  /* 0x0000000500007c0c */ /* 0x001fe2000bf02070 */
[----:B-1----:R-:W-:-:S12]  /*a4e0*/  IMAD.U32 R0, RZ, RZ, UR7 ;  /* 0x00000007ff007e24 */ /* 0x002fd8000f8e00ff */
[----:B------:R2:W-:Y:S01]  /*a4f0*/  @P0 ATOMS.AND RZ, [UR6], R0 ;  /* 0x00000000ffff098c */ /* 0x0005e2000a800006 */
[----:B------:R-:W-:Y:S05]  /*a500*/  BRA `(.L_x_13) ;  /* 0x0000000000147947 */ /* 0x000fea0003800000 */
.L_x_15:
[----:B------:R-:W-:-:S07]  /*a510*/  MOV R2, 0xa530 ;  /* 0x0000a53000027802 */ /* 0x000fce0000000f00 */
[----:B------:R-:W-:Y:S05]  /*a520*/  CALL.REL.NOINC `($__internal_0_$__cuda_sm10x_tcgen05_guardrail_trap_col_being_dealloced_not_returned_by_alloc) ;  /* 0x00000000002c7944 */ /* 0x000fea0003c00000 */
[----:B------:R-:W-:Y:S05]  /*a530*/  BRA `(.L_x_13) ;  /* 0x0000000000087947 */ /* 0x000fea0003800000 */
.L_x_14:
[----:B------:R-:W-:-:S07]  /*a540*/  MOV R2, 0xa560 ;  /* 0x0000a56000027802 */ /* 0x000fce0000000f00 */
[----:B------:R-:W-:Y:S05]  /*a550*/  CALL.REL.NOINC `($__internal_2_$__cuda_sm10x_tcgen05_guardrail_trap_unallocated_columns_being_dealloced) ;  /* 0x0000000000387944 */ /* 0x000fea0003c00000 */
.L_x_13:
[----:B------:R-:W-:Y:S01]  /*a560*/  NOP ;  /* 0x0000000000007918 */ /* 0x000fe20000000000 */
[----:B--2---:R-:W-:Y:S05]  /*a570*/  EXIT ;  /* 0x000000000000794d */ /* 0x004fea0003800000 */
.L_x_8:
[----:B------:R-:W0:Y:S02]  /*a580*/  SYNCS.PHASECHK.TRANS64.TRYWAIT P2, [UR12], R6 ;  /* 0x00000006ff0075a7 */ /* 0x000e24000804110c */
[----:B0-----:R-:W-:Y:S05]  /*a590*/  @!P2 BRA `(.L_x_8) ;  /* 0xfffffffc00f8a947 */ /* 0x001fea000383ffff */
[----:B------:R-:W-:Y:S05]  /*a5a0*/  BRA `(.L_x_16) ;  /* 0xffffffc400747947 */ /* 0x000fea000383ffff */
.L_x_12:
[----:B------:R-:W0:Y:S02]  /*a5b0*/  SYNCS.PHASECHK.TRANS64.TRYWAIT P0, [UR12], R0 ;  /* 0x00000000ff0075a7 */ /* 0x000e24000800110c */
[----:B0-----:R-:W-:Y:S05]  /*a5c0*/  @!P0 BRA `(.L_x_12) ;  /* 0xfffffffc00f88947 */ /* 0x001fea000383ffff */
[----:B------:R-:W-:Y:S05]  /*a5d0*/  BRA `(.L_x_11) ;  /* 0xfffffff000e47947 */ /* 0x000fea000383ffff */
        .weak           $__internal_0_$__cuda_sm10x_tcgen05_guardrail_trap_col_being_dealloced_not_returned_by_alloc
        .type           $__internal_0_$__cuda_sm10x_tcgen05_guardrail_trap_col_being_dealloced_not_returned_by_alloc,@function
        .size           $__internal_0_$__cuda_sm10x_tcgen05_guardrail_trap_col_being_dealloced_not_returned_by_alloc,($__internal_1_$__cuda_sm10x_tcgen05_guardrail_trap_phase_invalid_during_alloc - $__internal_0_$__cuda_sm10x_tcgen05_guardrail_trap_col_being_dealloced_not_returned_by_alloc)
$__internal_0_$__cuda_sm10x_tcgen05_guardrail_trap_col_being_dealloced_not_returned_by_alloc:
[----:B------:R-:W-:Y:S05]  /*a5e0*/  BPT.TRAP 0x1 ;  /* 0x000000040000795c */ /* 0x000fea0000300000 */
[----:B------:R-:W-:-:S04]  /*a5f0*/  IMAD.MOV.U32 R3, RZ, RZ, 0x0 ;  /* 0x00000000ff037424 */ /* 0x000fc800078e00ff */
[----:B------:R-:W-:Y:S05]  /*a600*/  RET.REL.NODEC R2 `(matmul_kernel) ;  /* 0xffffff58027c7950 */ /* 0x000fea0003c3ffff */
        .weak           $__internal_1_$__cuda_sm10x_tcgen05_guardrail_trap_phase_invalid_during_alloc
        .type           $__internal_1_$__cuda_sm10x_tcgen05_guardrail_trap_phase_invalid_during_alloc,@function
        .size           $__internal_1_$__cuda_sm10x_tcgen05_guardrail_trap_phase_invalid_during_alloc,($__internal_2_$__cuda_sm10x_tcgen05_guardrail_trap_unallocated_columns_being_dealloced - $__internal_1_$__cuda_sm10x_tcgen05_guardrail_trap_phase_invalid_during_alloc)
$__internal_1_$__cuda_sm10x_tcgen05_guardrail_trap_phase_invalid_during_alloc:
[----:B------:R-:W-:Y:S05]  /*a610*/  BPT.TRAP 0x1 ;  /* 0x000000040000795c */ /* 0x000fea0000300000 */
[----:B------:R-:W-:-:S04]  /*a620*/  IMAD.MOV.U32 R3, RZ, RZ, 0x0 ;  /* 0x00000000ff037424 */ /* 0x000fc800078e00ff */
[----:B------:R-:W-:Y:S05]  /*a630*/  RET.REL.NODEC R2 `(matmul_kernel) ;  /* 0xffffff5802707950 */ /* 0x000fea0003c3ffff */
        .weak           $__internal_2_$__cuda_sm10x_tcgen05_guardrail_trap_unallocated_columns_being_dealloced
        .type           $__internal_2_$__cuda_sm10x_tcgen05_guardrail_trap_unallocated_columns_being_dealloced,@function
        .size           $__internal_2_$__cuda_sm10x_tcgen05_guardrail_trap_unallocated_columns_being_dealloced,(.L_x_20 - $__internal_2_$__cuda_sm10x_tcgen05_guardrail_trap_unallocated_columns_being_dealloced)
$__internal_2_$__cuda_sm10x_tcgen05_guardrail_trap_unallocated_columns_being_dealloced:
[----:B------:R-:W-:Y:S05]  /*a640*/  BPT.TRAP 0x1 ;  /* 0x000000040000795c */ /* 0x000fea0000300000 */
[----:B------:R-:W-:-:S04]  /*a650*/  IMAD.MOV.U32 R3, RZ, RZ, 0x0 ;  /* 0x00000000ff037424 */ /* 0x000fc800078e00ff */
[----:B------:R-:W-:Y:S05]  /*a660*/  RET.REL.NODEC R2 `(matmul_kernel) ;  /* 0xffffff5802647950 */ /* 0x000fea0003c3ffff */
.L_x_17:
[----:B------:R-:W-:-:S00]  /*a670*/  BRA `(.L_x_17) ;  /* 0xfffffffc00fc7947 */ /* 0x000fc0000383ffff */
[----:B------:R-:W-:-:S00]  /*a680*/  NOP ;  /* 0x0000000000007918 */ /* 0x000fc00000000000 */
[----:B------:R-:W-:-:S00]  /*a690*/  NOP ;  /* 0x0000000000007918 */ /* 0x000fc00000000000 */
[----:B------:R-:W-:-:S00]  /*a6a0*/  NOP ;  /* 0x0000000000007918 */ /* 0x000fc00000000000 */
[----:B------:R-:W-:-:S00]  /*a6b0*/  NOP ;  /* 0x0000000000007918 */ /* 0x000fc00000000000 */
[----:B------:R-:W-:-:S00]  /*a6c0*/  NOP ;  /* 0x0000000000007918 */ /* 0x000fc00000000000 */
[----:B------:R-:W-:-:S00]  /*a6d0*/  NOP ;  /* 0x0000000000007918 */ /* 0x000fc00000000000 */
[----:B------:R-:W-:-:S00]  /*a6e0*/  NOP ;  /* 0x0000000000007918 */ /* 0x000fc00000000000 */
[----:B------:R-:W-:-:S00]  /*a6f0*/  NOP ;  /* 0x0000000000007918 */ /* 0x000fc00000000000 */
.L_x_20:


//--------------------- .nv.shared.matmul_kernel  --------------------------
	.section	.nv.shared.matmul_kernel,"aw",@nobits
	.sectionflags	@""
	.align	16
	.zero		1024


//--------------------- .nv.shared.reserved.0     --------------------------
	.section	.nv.shared.reserved.0,"aw",@nobits
	.align	8
	.weak		__nv_reservedSMEM_offset_0_alias
	.size		__nv_reservedSMEM_offset_0_alias, 0, 64
	.other		__nv_reservedSMEM_offset_0_alias,@"STO_CUDA_RESERVED_SHARED STV_DEFAULT"
__nv_reservedSMEM_offset_0_alias:
	.zero		0
.nv.shared.reserved.0:
	.zero		64
	.weak		__nv_reservedSMEM_allocation_phase
	.type		__nv_reservedSMEM_allocation_phase,@object
	.size		__nv_reservedSMEM_allocation_phase,(.L_0 - __nv_reservedSMEM_allocation_phase)
__nv_reservedSMEM_allocation_phase:
	.zero		1
.L_0:
	.zero		7
	.weak		__nv_reservedSMEM_devtool_atexit_pc
	.type		__nv_reservedSMEM_devtool_atexit_pc,@object
	.size		__nv_reservedSMEM_devtool_atexit_pc,(__nv_reservedSMEM_allocation_mask - __nv_reservedSMEM_devtool_atexit_pc)
__nv_reservedSMEM_devtool_atexit_pc:
	.zero		8
	.weak		__nv_reservedSMEM_allocation_mask
	.type		__nv_reservedSMEM_allocation_mask,@object
	.size		__nv_reservedSMEM_allocation_mask,(.L_2 - __nv_reservedSMEM_allocation_mask)
__nv_reservedSMEM_allocation_mask:
	.zero		4
.L_2:


//--------------------- .nv.constant0.matmul_kernel --------------------------
	.section	.nv.constant0.matmul_kernel,"a",@progbits
	.sectionflags	@""
	.align	4
.nv.constant0.matmul_kernel:
	.zero		976


//--------------------- SYMBOLS --------------------------

	.type		.nv.reservedSmem.offset0,@object
	.size		.nv.reservedSmem.offset0,0x4
	.type		.nv.reservedSmem.cap,@object
	.size		.nv.reservedSmem.cap,0x4
